	.headerflags	@"EF_CUDA_TEXMODE_UNIFIED EF_CUDA_64BIT_ADDRESS EF_CUDA_SM86 EF_CUDA_VIRTUAL_SM(EF_CUDA_SM86)"
	.elftype	@"ET_EXEC"


//--------------------- .nv.info                  --------------------------
	.section	.nv.info,"",@"SHT_CUDA_INFO"
	.align	4


	//----- nvinfo : EIATTR_REGCOUNT
	.align		4
        /*0000*/ 	.byte	0x04, 0x2f
        /*0002*/ 	.short	(.L_2 - .L_1)
	.align		4
.L_1:
        /*0004*/ 	.word	index@(triton_red_fused__to_copy_add_amax_amin_clamp_mul_native_layer_norm_reciprocal_1)
        /*0008*/ 	.word	0x0000003b


	//----- nvinfo : EIATTR_MIN_STACK_SIZE
	.align		4
.L_2:
        /*000c*/ 	.byte	0x04, 0x12
        /*000e*/ 	.short	(.L_4 - .L_3)
	.align		4
.L_3:
        /*0010*/ 	.word	index@(triton_red_fused__to_copy_add_amax_amin_clamp_mul_native_layer_norm_reciprocal_1)
        /*0014*/ 	.word	0x00000000


	//----- nvinfo : EIATTR_FRAME_SIZE
	.align		4
.L_4:
        /*0018*/ 	.byte	0x04, 0x11
        /*001a*/ 	.short	(.L_6 - .L_5)
	.align		4
.L_5:
        /*001c*/ 	.word	index@(triton_red_fused__to_copy_add_amax_amin_clamp_mul_native_layer_norm_reciprocal_1)
        /*0020*/ 	.word	0x00000000


	//----- nvinfo : EIATTR_MIN_STACK_SIZE
	.align		4
.L_6:
        /*0024*/ 	.byte	0x04, 0x12
        /*0026*/ 	.short	(.L_8 - .L_7)
	.align		4
.L_7:
        /*0028*/ 	.word	index@(triton_red_fused__to_copy_add_amax_amin_clamp_mul_native_layer_norm_reciprocal_1)
        /*002c*/ 	.word	0x00000000
.L_8:


//--------------------- .nv.info.triton_red_fused__to_copy_add_amax_amin_clamp_mul_native_layer_norm_reciprocal_1 --------------------------
	.section	.nv.info.triton_red_fused__to_copy_add_amax_amin_clamp_mul_native_layer_norm_reciprocal_1,"",@"SHT_CUDA_INFO"
	.sectionflags	@""
	.align	4


	//----- nvinfo : EIATTR_CUDA_API_VERSION
	.align		4
        /*0000*/ 	.byte	0x04, 0x37
        /*0002*/ 	.short	(.L_10 - .L_9)
.L_9:
        /*0004*/ 	.word	0x0000007c


	//----- nvinfo : EIATTR_SW2861232_WAR
	.align		4
.L_10:
        /*0008*/ 	.byte	0x01, 0x35
	.zero		2


	//----- nvinfo : EIATTR_PARAM_CBANK
	.align		4
        /*000c*/ 	.byte	0x04, 0x0a
        /*000e*/ 	.short	(.L_12 - .L_11)
	.align		4
.L_11:
        /*0010*/ 	.word	index@(.nv.constant0.triton_red_fused__to_copy_add_amax_amin_clamp_mul_native_layer_norm_reciprocal_1)
        /*0014*/ 	.short	0x0160
        /*0016*/ 	.short	0x0090


	//----- nvinfo : EIATTR_CBANK_PARAM_SIZE
	.align		4
.L_12:
        /*0018*/ 	.byte	0x03, 0x19
        /*001a*/ 	.short	0x0090


	//----- nvinfo : EIATTR_KPARAM_INFO
	.align		4
        /*001c*/ 	.byte	0x04, 0x17
        /*001e*/ 	.short	(.L_14 - .L_13)
.L_13:
        /*0020*/ 	.word	0x00000000
        /*0024*/ 	.short	0x0012
        /*0026*/ 	.short	0x0088
        /*0028*/ 	.byte	0x00, 0xf4, 0x21, 0x00


	//----- nvinfo : EIATTR_KPARAM_INFO
	.align		4
.L_14:
        /*002c*/ 	.byte	0x04, 0x17
        /*002e*/ 	.short	(.L_16 - .L_15)
.L_15:
        /*0030*/ 	.word	0x00000000
        /*0034*/ 	.short	0x0011
        /*0036*/ 	.short	0x0084
        /*0038*/ 	.byte	0x00, 0xf0, 0x11, 0x00


	//----- nvinfo : EIATTR_KPARAM_INFO
	.align		4
.L_16:
        /*003c*/ 	.byte	0x04, 0x17
        /*003e*/ 	.short	(.L_18 - .L_17)
.L_17:
        /*0040*/ 	.word	0x00000000
        /*0044*/ 	.short	0x0010
        /*0046*/ 	.short	0x0080
        /*0048*/ 	.byte	0x00, 0xf0, 0x11, 0x00


	//----- nvinfo : EIATTR_KPARAM_INFO
	.align		4
.L_18:
        /*004c*/ 	.byte	0x04, 0x17
        /*004e*/ 	.short	(.L_20 - .L_19)
.L_19:
        /*0050*/ 	.word	0x00000000
        /*0054*/ 	.short	0x000f
        /*0056*/ 	.short	0x0078
        /*0058*/ 	.byte	0x00, 0xf4, 0x21, 0x00


	//----- nvinfo : EIATTR_KPARAM_INFO
	.align		4
.L_20:
        /*005c*/ 	.byte	0x04, 0x17
        /*005e*/ 	.short	(.L_22 - .L_21)
.L_21:
        /*0060*/ 	.word	0x00000000
        /*0064*/ 	.short	0x000e
        /*0066*/ 	.short	0x0070
        /*0068*/ 	.byte	0x00, 0xf4, 0x21, 0x00


	//----- nvinfo : EIATTR_KPARAM_INFO
	.align		4
.L_22:
        /*006c*/ 	.byte	0x04, 0x17
        /*006e*/ 	.short	(.L_24 - .L_23)
.L_23:
        /*0070*/ 	.word	0x00000000
        /*0074*/ 	.short	0x000d
        /*0076*/ 	.short	0x0068
        /*0078*/ 	.byte	0x00, 0xf4, 0x21, 0x00


	//----- nvinfo : EIATTR_KPARAM_INFO
	.align		4
.L_24:
        /*007c*/ 	.byte	0x04, 0x17
        /*007e*/ 	.short	(.L_26 - .L_25)
.L_25:
        /*0080*/ 	.word	0x00000000
        /*0084*/ 	.short	0x000c
        /*0086*/ 	.short	0x0060
        /*0088*/ 	.byte	0x00, 0xf4, 0x21, 0x00


	//----- nvinfo : EIATTR_KPARAM_INFO
	.align		4
.L_26:
        /*008c*/ 	.byte	0x04, 0x17
        /*008e*/ 	.short	(.L_28 - .L_27)
.L_27:
        /*0090*/ 	.word	0x00000000
        /*0094*/ 	.short	0x000b
        /*0096*/ 	.short	0x0058
        /*0098*/ 	.byte	0x00, 0xf4, 0x21, 0x00


	//----- nvinfo : EIATTR_KPARAM_INFO
	.align		4
.L_28:
        /*009c*/ 	.byte	0x04, 0x17
        /*009e*/ 	.short	(.L_30 - .L_29)
.L_29:
        /*00a0*/ 	.word	0x00000000
        /*00a4*/ 	.short	0x000a
        /*00a6*/ 	.short	0x0050
        /*00a8*/ 	.byte	0x00, 0xf4, 0x21, 0x00


	//----- nvinfo : EIATTR_KPARAM_INFO
	.align		4
.L_30:
        /*00ac*/ 	.byte	0x04, 0x17
        /*00ae*/ 	.short	(.L_32 - .L_31)
.L_31:
        /*00b0*/ 	.word	0x00000000
        /*00b4*/ 	.short	0x0009
        /*00b6*/ 	.short	0x0048
        /*00b8*/ 	.byte	0x00, 0xf4, 0x21, 0x00


	//----- nvinfo : EIATTR_KPARAM_INFO
	.align		4
.L_32:
        /*00bc*/ 	.byte	0x04, 0x17
        /*00be*/ 	.short	(.L_34 - .L_33)
.L_33:
        /*00c0*/ 	.word	0x00000000
        /*00c4*/ 	.short	0x0008
        /*00c6*/ 	.short	0x0040
        /*00c8*/ 	.byte	0x00, 0xf4, 0x21, 0x00


	//----- nvinfo : EIATTR_KPARAM_INFO
	.align		4
.L_34:
        /*00cc*/ 	.byte	0x04, 0x17
        /*00ce*/ 	.short	(.L_36 - .L_35)
.L_35:
        /*00d0*/ 	.word	0x00000000
        /*00d4*/ 	.short	0x0007
        /*00d6*/ 	.short	0x0038
        /*00d8*/ 	.byte	0x00, 0xf4, 0x21, 0x00


	//----- nvinfo : EIATTR_KPARAM_INFO
	.align		4
.L_36:
        /*00dc*/ 	.byte	0x04, 0x17
        /*00de*/ 	.short	(.L_38 - .L_37)
.L_37:
        /*00e0*/ 	.word	0x00000000
        /*00e4*/ 	.short	0x0006
        /*00e6*/ 	.short	0x0030
        /*00e8*/ 	.byte	0x00, 0xf4, 0x21, 0x00


	//----- nvinfo : EIATTR_KPARAM_INFO
	.align		4
.L_38:
        /*00ec*/ 	.byte	0x04, 0x17
        /*00ee*/ 	.short	(.L_40 - .L_39)
.L_39:
        /*00f0*/ 	.word	0x00000000
        /*00f4*/ 	.short	0x0005
        /*00f6*/ 	.short	0x0028
        /*00f8*/ 	.byte	0x00, 0xf4, 0x21, 0x00


	//----- nvinfo : EIATTR_KPARAM_INFO
	.align		4
.L_40:
        /*00fc*/ 	.byte	0x04, 0x17
        /*00fe*/ 	.short	(.L_42 - .L_41)
.L_41:
        /*0100*/ 	.word	0x00000000
        /*0104*/ 	.short	0x0004
        /*0106*/ 	.short	0x0020
        /*0108*/ 	.byte	0x00, 0xf4, 0x21, 0x00


	//----- nvinfo : EIATTR_KPARAM_INFO
	.align		4
.L_42:
        /*010c*/ 	.byte	0x04, 0x17
        /*010e*/ 	.short	(.L_44 - .L_43)
.L_43:
        /*0110*/ 	.word	0x00000000
        /*0114*/ 	.short	0x0003
        /*0116*/ 	.short	0x0018
        /*0118*/ 	.byte	0x00, 0xf4, 0x21, 0x00


	//----- nvinfo : EIATTR_KPARAM_INFO
	.align		4
.L_44:
        /*011c*/ 	.byte	0x04, 0x17
        /*011e*/ 	.short	(.L_46 - .L_45)
.L_45:
        /*0120*/ 	.word	0x00000000
        /*0124*/ 	.short	0x0002
        /*0126*/ 	.short	0x0010
        /*0128*/ 	.byte	0x00, 0xf4, 0x21, 0x00


	//----- nvinfo : EIATTR_KPARAM_INFO
	.align		4
.L_46:
        /*012c*/ 	.byte	0x04, 0x17
        /*012e*/ 	.short	(.L_48 - .L_47)
.L_47:
        /*0130*/ 	.word	0x00000000
        /*0134*/ 	.short	0x0001
        /*0136*/ 	.short	0x0008
        /*0138*/ 	.byte	0x00, 0xf4, 0x21, 0x00


	//----- nvinfo : EIATTR_KPARAM_INFO
	.align		4
.L_48:
        /*013c*/ 	.byte	0x04, 0x17
        /*013e*/ 	.short	(.L_50 - .L_49)
.L_49:
        /*0140*/ 	.word	0x00000000
        /*0144*/ 	.short	0x0000
        /*0146*/ 	.short	0x0000
        /*0148*/ 	.byte	0x00, 0xf4, 0x21, 0x00


	//----- nvinfo : EIATTR_MAXREG_COUNT
	.align		4
.L_50:
        /*014c*/ 	.byte	0x03, 0x1b
        /*014e*/ 	.short	0x0040


	//----- nvinfo : EIATTR_COOP_GROUP_MASK_REGIDS
	.align		4
        /*0150*/ 	.byte	0x04, 0x29
        /*0152*/ 	.short	(.L_52 - .L_51)


	//   ....[0]....
.L_51:
        /*0154*/ 	.word	0xffffffff


	//   ....[1]....
        /*0158*/ 	.word	0xffffffff


	//   ....[2]....
        /*015c*/ 	.word	0xffffffff


	//   ....[3]....
        /*0160*/ 	.word	0xffffffff


	//   ....[4]....
        /*0164*/ 	.word	0xffffffff


	//   ....[5]....
        /*0168*/ 	.word	0xffffffff


	//   ....[6]....
        /*016c*/ 	.word	0xffffffff


	//   ....[7]....
        /*0170*/ 	.word	0xffffffff


	//   ....[8]....
        /*0174*/ 	.word	0xffffffff


	//   ....[9]....
        /*0178*/ 	.word	0xffffffff


	//   ....[10]....
        /*017c*/ 	.word	0xffffffff


	//   ....[11]....
        /*0180*/ 	.word	0xffffffff


	//   ....[12]....
        /*0184*/ 	.word	0xffffffff


	//   ....[13]....
        /*0188*/ 	.word	0xffffffff


	//   ....[14]....
        /*018c*/ 	.word	0xffffffff


	//   ....[15]....
        /*0190*/ 	.word	0xffffffff


	//   ....[16]....
        /*0194*/ 	.word	0xffffffff


	//   ....[17]....
        /*0198*/ 	.word	0xffffffff


	//   ....[18]....
        /*019c*/ 	.word	0xffffffff


	//   ....[19]....
        /*01a0*/ 	.word	0xffffffff


	//   ....[20]....
        /*01a4*/ 	.word	0xffffffff


	//   ....[21]....
        /*01a8*/ 	.word	0xffffffff


	//   ....[22]....
        /*01ac*/ 	.word	0xffffffff


	//   ....[23]....
        /*01b0*/ 	.word	0xffffffff


	//   ....[24]....
        /*01b4*/ 	.word	0xffffffff


	//   ....[25]....
        /*01b8*/ 	.word	0xffffffff


	//   ....[26]....
        /*01bc*/ 	.word	0xffffffff


	//   ....[27]....
        /*01c0*/ 	.word	0xffffffff


	//   ....[28]....
        /*01c4*/ 	.word	0xffffffff


	//   ....[29]....
        /*01c8*/ 	.word	0xffffffff


	//   ....[30]....
        /*01cc*/ 	.word	0xffffffff


	//   ....[31]....
        /*01d0*/ 	.word	0xffffffff


	//   ....[32]....
        /*01d4*/ 	.word	0xffffffff


	//   ....[33]....
        /*01d8*/ 	.word	0xffffffff


	//   ....[34]....
        /*01dc*/ 	.word	0xffffffff


	//   ....[35]....
        /*01e0*/ 	.word	0xffffffff


	//   ....[36]....
        /*01e4*/ 	.word	0xffffffff


	//   ....[37]....
        /*01e8*/ 	.word	0xffffffff


	//   ....[38]....
        /*01ec*/ 	.word	0xffffffff


	//   ....[39]....
        /*01f0*/ 	.word	0xffffffff


	//   ....[40]....
        /*01f4*/ 	.word	0xffffffff


	//   ....[41]....
        /*01f8*/ 	.word	0xffffffff


	//   ....[42]....
        /*01fc*/ 	.word	0xffffffff


	//   ....[43]....
        /*0200*/ 	.word	0xffffffff


	//   ....[44]....
        /*0204*/ 	.word	0xffffffff


	//   ....[45]....
        /*0208*/ 	.word	0xffffffff


	//   ....[46]....
        /*020c*/ 	.word	0xffffffff


	//   ....[47]....
        /*0210*/ 	.word	0xffffffff


	//   ....[48]....
        /*0214*/ 	.word	0xffffffff


	//   ....[49]....
        /*0218*/ 	.word	0xffffffff


	//   ....[50]....
        /*021c*/ 	.word	0xffffffff


	//   ....[51]....
        /*0220*/ 	.word	0xffffffff


	//   ....[52]....
        /*0224*/ 	.word	0xffffffff


	//   ....[53]....
        /*0228*/ 	.word	0xffffffff


	//   ....[54]....
        /*022c*/ 	.word	0xffffffff


	//   ....[55]....
        /*0230*/ 	.word	0xffffffff


	//   ....[56]....
        /*0234*/ 	.word	0xffffffff


	//   ....[57]....
        /*0238*/ 	.word	0xffffffff


	//   ....[58]....
        /*023c*/ 	.word	0xffffffff


	//   ....[59]....
        /*0240*/ 	.word	0xffffffff


	//   ....[60]....
        /*0244*/ 	.word	0xffffffff


	//   ....[61]....
        /*0248*/ 	.word	0xffffffff


	//   ....[62]....
        /*024c*/ 	.word	0xffffffff


	//   ....[63]....
        /*0250*/ 	.word	0xffffffff


	//   ....[64]....
        /*0254*/ 	.word	0xffffffff


	//   ....[65]....
        /*0258*/ 	.word	0xffffffff


	//   ....[66]....
        /*025c*/ 	.word	0xffffffff


	//   ....[67]....
        /*0260*/ 	.word	0xffffffff


	//   ....[68]....
        /*0264*/ 	.word	0xffffffff


	//   ....[69]....
        /*0268*/ 	.word	0xffffffff


	//   ....[70]....
        /*026c*/ 	.word	0xffffffff


	//   ....[71]....
        /*0270*/ 	.word	0xffffffff


	//   ....[72]....
        /*0274*/ 	.word	0xffffffff


	//   ....[73]....
        /*0278*/ 	.word	0xffffffff


	//----- nvinfo : EIATTR_COOP_GROUP_INSTR_OFFSETS
	.align		4
.L_52:
        /*027c*/ 	.byte	0x04, 0x28
        /*027e*/ 	.short	(.L_54 - .L_53)


	//   ....[0]....
.L_53:
        /*0280*/ 	.word	0x00000af0


	//   ....[1]....
        /*0284*/ 	.word	0x00000d70


	//   ....[2]....
        /*0288*/ 	.word	0x00000e20


	//   ....[3]....
        /*028c*/ 	.word	0x00000ea0


	//   ....[4]....
        /*0290*/ 	.word	0x00000f60


	//   ....[5]....
        /*0294*/ 	.word	0x00001030


	//   ....[6]....
        /*0298*/ 	.word	0x00001080


	//   ....[7]....
        /*029c*/ 	.word	0x000010b0


	//   ....[8]....
        /*02a0*/ 	.word	0x00001190


	//   ....[9]....
        /*02a4*/ 	.word	0x000011e0


	//   ....[10]....
        /*02a8*/ 	.word	0x00001220


	//   ....[11]....
        /*02ac*/ 	.word	0x00001300


	//   ....[12]....
        /*02b0*/ 	.word	0x00001340


	//   ....[13]....
        /*02b4*/ 	.word	0x00001410


	//   ....[14]....
        /*02b8*/ 	.word	0x00001440


	//   ....[15]....
        /*02bc*/ 	.word	0x000015c0


	//   ....[16]....
        /*02c0*/ 	.word	0x000015d0


	//   ....[17]....
        /*02c4*/ 	.word	0x00001610


	//   ....[18]....
        /*02c8*/ 	.word	0x00001650


	//   ....[19]....
        /*02cc*/ 	.word	0x000016e0


	//   ....[20]....
        /*02d0*/ 	.word	0x000017a0


	//   ....[21]....
        /*02d4*/ 	.word	0x000017e0


	//   ....[22]....
        /*02d8*/ 	.word	0x000018b0


	//   ....[23]....
        /*02dc*/ 	.word	0x00001920


	//   ....[24]....
        /*02e0*/ 	.word	0x00002620


	//   ....[25]....
        /*02e4*/ 	.word	0x00002670


	//   ....[26]....
        /*02e8*/ 	.word	0x000026c0


	//   ....[27]....
        /*02ec*/ 	.word	0x00002710


	//   ....[28]....
        /*02f0*/ 	.word	0x00002760


	//   ....[29]....
        /*02f4*/ 	.word	0x000027a0


	//   ....[30]....
        /*02f8*/ 	.word	0x000027d0


	//   ....[31]....
        /*02fc*/ 	.word	0x00002800


	//   ....[32]....
        /*0300*/ 	.word	0x00002860


	//   ....[33]....
        /*0304*/ 	.word	0x000028a0


	//   ....[34]....
        /*0308*/ 	.word	0x000028d0


	//   ....[35]....
        /*030c*/ 	.word	0x00002900


	//   ....[36]....
        /*0310*/ 	.word	0x00002960


	//   ....[37]....
        /*0314*/ 	.word	0x000029a0


	//   ....[38]....
        /*0318*/ 	.word	0x000029d0


	//   ....[39]....
        /*031c*/ 	.word	0x00002a00


	//   ....[40]....
        /*0320*/ 	.word	0x00002aa0


	//   ....[41]....
        /*0324*/ 	.word	0x00002ac0


	//   ....[42]....
        /*0328*/ 	.word	0x00002ae0


	//   ....[43]....
        /*032c*/ 	.word	0x00002b10


	//   ....[44]....
        /*0330*/ 	.word	0x00002d10


	//   ....[45]....
        /*0334*/ 	.word	0x00002d40


	//   ....[46]....
        /*0338*/ 	.word	0x00002d60


	//   ....[47]....
        /*033c*/ 	.word	0x00002dc0


	//   ....[48]....
        /*0340*/ 	.word	0x00002df0


	//   ....[49]....
        /*0344*/ 	.word	0x00002e00


	//   ....[50]....
        /*0348*/ 	.word	0x00002e70


	//   ....[51]....
        /*034c*/ 	.word	0x00002eb0


	//   ....[52]....
        /*0350*/ 	.word	0x00002ef0


	//   ....[53]....
        /*0354*/ 	.word	0x00002f20


	//   ....[54]....
        /*0358*/ 	.word	0x00002f70


	//   ....[55]....
        /*035c*/ 	.word	0x00002fb0


	//   ....[56]....
        /*0360*/ 	.word	0x00002ff0


	//   ....[57]....
        /*0364*/ 	.word	0x00003030


	//   ....[58]....
        /*0368*/ 	.word	0x00003070


	//   ....[59]....
        /*036c*/ 	.word	0x000030a0


	//   ....[60]....
        /*0370*/ 	.word	0x000030f0


	//   ....[61]....
        /*0374*/ 	.word	0x00003130


	//   ....[62]....
        /*0378*/ 	.word	0x00003170


	//   ....[63]....
        /*037c*/ 	.word	0x000031b0


	//   ....[64]....
        /*0380*/ 	.word	0x000031e0


	//   ....[65]....
        /*0384*/ 	.word	0x00003230


	//   ....[66]....
        /*0388*/ 	.word	0x000032a0


	//   ....[67]....
        /*038c*/ 	.word	0x000032f0


	//   ....[68]....
        /*0390*/ 	.word	0x00003320


	//   ....[69]....
        /*0394*/ 	.word	0x00003530


	//   ....[70]....
        /*0398*/ 	.word	0x00003590


	//   ....[71]....
        /*039c*/ 	.word	0x000035d0


	//   ....[72]....
        /*03a0*/ 	.word	0x00003610


	//   ....[73]....
        /*03a4*/ 	.word	0x00003650


	//----- nvinfo : EIATTR_EXIT_INSTR_OFFSETS
	.align		4
.L_54:
        /*03a8*/ 	.byte	0x04, 0x1c
        /*03aa*/ 	.short	(.L_56 - .L_55)


	//   ....[0]....
.L_55:
        /*03ac*/ 	.word	0x00004c50


	//   ....[1]....
        /*03b0*/ 	.word	0x00004c70


	//----- nvinfo : EIATTR_REQNTID
	.align		4
.L_56:
        /*03b4*/ 	.byte	0x04, 0x10
        /*03b6*/ 	.short	(.L_58 - .L_57)
.L_57:
        /*03b8*/ 	.word	0x00000400
        /*03bc*/ 	.word	0x00000001
        /*03c0*/ 	.word	0x00000001
.L_58:


//--------------------- .nv.callgraph             --------------------------
	.section	.nv.callgraph,"",@"SHT_CUDA_CALLGRAPH"
	.align	4
	.sectionentsize	8
	.align		4
        /*0000*/ 	.word	0x00000000
	.align		4
        /*0004*/ 	.word	0xffffffff
	.align		4
        /*0008*/ 	.word	0x00000000
	.align		4
        /*000c*/ 	.word	0xfffffffe
	.align		4
        /*0010*/ 	.word	0x00000000
	.align		4
        /*0014*/ 	.word	0xfffffffd
	.align		4
        /*0018*/ 	.word	0x00000000
	.align		4
        /*001c*/ 	.word	0xfffffffc


//--------------------- .nv.rel.action            --------------------------
	.section	.nv.rel.action,"",@"SHT_CUDA_RELOCINFO"
	.align	8
	.sectionentsize	8
        /*0000*/ 	.byte	0x73, 0x00, 0x00, 0x00, 0x00, 0x00, 0x00, 0x00, 0x00, 0x00, 0x00, 0x11, 0x25, 0x00, 0x05, 0x36


//--------------------- .nv.constant4             --------------------------
	.section	.nv.constant4,"a",@progbits
	.align	8
	.align		8
.nv.constant4:
        /*0000*/ 	.dword	_$_str


//--------------------- .nv.constant0.triton_red_fused__to_copy_add_amax_amin_clamp_mul_native_layer_norm_reciprocal_1 --------------------------
	.section	.nv.constant0.triton_red_fused__to_copy_add_amax_amin_clamp_mul_native_layer_norm_reciprocal_1,"a",@progbits
	.sectionflags	@""
	.align	4
.nv.constant0.triton_red_fused__to_copy_add_amax_amin_clamp_mul_native_layer_norm_reciprocal_1:
	.zero		496


//--------------------- .text.triton_red_fused__to_copy_add_amax_amin_clamp_mul_native_layer_norm_reciprocal_1 --------------------------
	.section	.text.triton_red_fused__to_copy_add_amax_amin_clamp_mul_native_layer_norm_reciprocal_1,"ax",@progbits
	.sectionflags	@"SHF_BARRIERS=1"
	.sectioninfo	@"SHI_REGISTERS=59"
	.align	128
        .global         triton_red_fused__to_copy_add_amax_amin_clamp_mul_native_layer_norm_reciprocal_1
        .type           triton_red_fused__to_copy_add_amax_amin_clamp_mul_native_layer_norm_reciprocal_1,@function
        .size           triton_red_fused__to_copy_add_amax_amin_clamp_mul_native_layer_norm_reciprocal_1,(.L_x_2 - triton_red_fused__to_copy_add_amax_amin_clamp_mul_native_layer_norm_reciprocal_1)
        .other          triton_red_fused__to_copy_add_amax_amin_clamp_mul_native_layer_norm_reciprocal_1,@"STO_CUDA_ENTRY STV_DEFAULT"
triton_red_fused__to_copy_add_amax_amin_clamp_mul_native_layer_norm_reciprocal_1:
.text.triton_red_fused__to_copy_add_amax_amin_clamp_mul_native_layer_norm_reciprocal_1:
[----:B------:R-:W-:Y:S02]  /*0000*/  IMAD.MOV.U32 R1, RZ, RZ, c[0x0][0x28] ;  /* 0x00000a00ff017624 */ /* 0x000fe400078e00ff */
[----:B------:R-:W0:Y:S01]  /*0010*/  S2R R0, SR_TID.X ;  /* 0x0000000000007919 */ /* 0x000e220000002100 */
[----:B------:R-:W-:Y:S01]  /*0020*/  IMAD.MOV.U32 R22, RZ, RZ, 0x2 ;  /* 0x00000002ff167424 */ /* 0x000fe200078e00ff */
[----:B------:R-:W-:Y:S01]  /*0030*/  CS2R R12, SRZ ;  /* 0x00000000000c7805 */ /* 0x000fe2000001ff00 */
[----:B------:R-:W-:Y:S01]  /*0040*/  CS2R R14, SRZ ;  /* 0x00000000000e7805 */ /* 0x000fe2000001ff00 */
[----:B------:R-:W1:Y:S01]  /*0050*/  S2R R3, SR_CTAID.X ;  /* 0x0000000000037919 */ /* 0x000e620000002500 */
[----:B------:R-:W-:Y:S01]  /*0060*/  ULDC.64 UR4, c[0x0][0x118] ;  /* 0x0000460000047ab9 */ /* 0x000fe20000000a00 */
[----:B------:R-:W-:Y:S01]  /*0070*/  CS2R R8, SRZ ;  /* 0x0000000000087805 */ /* 0x000fe2000001ff00 */
[----:B0-----:R-:W-:Y:S01]  /*0080*/  SHF.R.U32.HI R2, RZ, 0x8, R0 ;  /* 0x00000008ff027819 */ /* 0x001fe20000011600 */
[----:B------:R-:W-:Y:S02]  /*0090*/  IMAD.SHL.U32 R16, R0, 0x8, RZ ;  /* 0x0000000800107824 */ /* 0x000fe400078e00ff */
[----:B-1----:R-:W-:Y:S01]  /*00a0*/  IMAD.SHL.U32 R3, R3, 0x4, RZ ;  /* 0x0000000403037824 */ /* 0x002fe200078e00ff */
[----:B------:R-:W-:-:S02]  /*00b0*/  SGXT.U32 R2, R2, 0x2 ;  /* 0x000000020202781a */ /* 0x000fc40000000000 */
[----:B------:R-:W-:Y:S02]  /*00c0*/  LOP3.LUT R5, R16, 0x7f8, RZ, 0xc0, !PT ;  /* 0x000007f810057812 */ /* 0x000fe400078ec0ff */
[----:B------:R-:W-:Y:S02]  /*00d0*/  LOP3.LUT R6, R2, R3, RZ, 0xfc, !PT ;  /* 0x0000000302067212 */ /* 0x000fe400078efcff */
[----:B------:R-:W-:Y:S02]  /*00e0*/  LOP3.LUT R7, R5, 0x800, RZ, 0xfc, !PT ;  /* 0x0000080005077812 */ /* 0x000fe400078efcff */
[C---:B------:R-:W-:Y:S01]  /*00f0*/  ISETP.GE.AND P3, PT, R6.reuse, 0x1010, PT ;  /* 0x000010100600780c */ /* 0x040fe20003f66270 */
[----:B------:R-:W-:Y:S01]  /*0100*/  IMAD R4, R6, 0xc00, R5 ;  /* 0x00000c0006047824 */ /* 0x000fe200078e0205 */
[----:B------:R-:W-:-:S03]  /*0110*/  ISETP.LT.U32.AND P0, PT, R7, 0xc00, PT ;  /* 0x00000c000700780c */ /* 0x000fc60003f01070 */
[----:B------:R-:W-:Y:S01]  /*0120*/  IMAD.WIDE R20, R4, R22, c[0x0][0x160] ;  /* 0x0000580004147625 */ /* 0x000fe200078e0216 */
[----:B------:R-:W-:-:S03]  /*0130*/  ISETP.LT.U32.AND.EX P0, PT, RZ, RZ, !P3, P0 ;  /* 0x000000ffff00720c */ /* 0x000fc60005f01100 */
[----:B------:R-:W-:Y:S01]  /*0140*/  IMAD R5, R6, 0xc00, R7 ;  /* 0x00000c0006057824 */ /* 0x000fe200078e0207 */
[----:B------:R-:W-:-:S03]  /*0150*/  CS2R R10, SRZ ;  /* 0x00000000000a7805 */ /* 0x000fc6000001ff00 */
[----:B------:R0:W2:Y:S01]  /*0160*/  @!P3 LDG.E.EL.128 R12, [R20.64] ;  /* 0x00000004140cb981 */ /* 0x0000a2000c2e1d00 */
[----:B------:R-:W-:-:S05]  /*0170*/  IMAD.WIDE R22, R5, R22, c[0x0][0x160] ;  /* 0x0000580005167625 */ /* 0x000fca00078e0216 */
[----:B------:R1:W3:Y:S01]  /*0180*/  @P0 LDG.E.EL.128 R8, [R22.64] ;  /* 0x0000000416080981 */ /* 0x0002e2000c2e1d00 */
[----:B------:R-:W-:Y:S01]  /*0190*/  ISETP.LT.AND P1, PT, R6, 0x1010, PT ;  /* 0x000010100600780c */ /* 0x000fe20003f21270 */
[----:B------:R-:W-:Y:S01]  /*01a0*/  UPLOP3.LUT UP0, UPT, UPT, UPT, UPT, 0x80, 0x0 ;  /* 0x000000000000789c */ /* 0x000fe20003f0f070 */
[----:B------:R-:W-:Y:S02]  /*01b0*/  LOP3.LUT R16, R16, 0x1ff8, RZ, 0xc0, !PT ;  /* 0x00001ff810107812 */ /* 0x000fe400078ec0ff */
[----:B------:R-:W-:-:S05]  /*01c0*/  SEL R7, RZ, 0x3f800000, !P1 ;  /* 0x3f800000ff077807 */ /* 0x000fca0004800000 */
[----:B------:R-:W-:-:S05]  /*01d0*/  FADD R6, R7, 1 ;  /* 0x3f80000007067421 */ /* 0x000fca0000000000 */
[----:B------:R-:W-:-:S05]  /*01e0*/  FSEL R34, R6, R7, P0 ;  /* 0x0000000706227208 */ /* 0x000fca0000000000 */
[C---:B------:R-:W-:Y:S01]  /*01f0*/  FADD R33, R34.reuse, R34 ;  /* 0x0000002222217221 */ /* 0x040fe20000000000 */
[----:B------:R-:W-:-:S03]  /*0200*/  FMUL R7, R34, 16777216 ;  /* 0x4b80000022077820 */ /* 0x000fc60000400000 */
[C---:B------:R-:W-:Y:S01]  /*0210*/  FADD R31, R34.reuse, R33 ;  /* 0x00000021221f7221 */ /* 0x040fe20000000000 */
[C---:B0-----:R-:W-:Y:S01]  /*0220*/  FMUL R20, R33.reuse, 16777216 ;  /* 0x4b80000021147820 */ /* 0x041fe20000400000 */
[----:B------:R-:W-:Y:S02]  /*0230*/  FSETP.GEU.AND P6, PT, R33, 1.175494350822287508e-38, PT ;  /* 0x008000002100780b */ /* 0x000fe40003fce000 */
[----:B------:R-:W-:Y:S01]  /*0240*/  FADD R29, R34, R31 ;  /* 0x0000001f221d7221 */ /* 0x000fe20000000000 */
[----:B-1----:R-:W-:Y:S01]  /*0250*/  FMUL R22, R31, 16777216 ;  /* 0x4b8000001f167820 */ /* 0x002fe20000400000 */
[----:B------:R-:W-:Y:S02]  /*0260*/  FSEL R20, R20, R33, !P6 ;  /* 0x0000002114147208 */ /* 0x000fe40007000000 */
[----:B------:R-:W-:Y:S01]  /*0270*/  FADD R27, R34, R29 ;  /* 0x0000001d221b7221 */ /* 0x000fe20000000000 */
[C---:B------:R-:W-:Y:S01]  /*0280*/  FMUL R24, R29.reuse, 16777216 ;  /* 0x4b8000001d187820 */ /* 0x040fe20000400000 */
[----:B------:R-:W-:-:S02]  /*0290*/  FSETP.GEU.AND P2, PT, R29, 1.175494350822287508e-38, PT ;  /* 0x008000001d00780b */ /* 0x000fc40003f4e000 */
[----:B------:R-:W-:Y:S01]  /*02a0*/  FADD R26, R34, R27 ;  /* 0x0000001b221a7221 */ /* 0x000fe20000000000 */
[C---:B------:R-:W-:Y:S01]  /*02b0*/  FSETP.GEU.AND P4, PT, R27.reuse, 1.175494350822287508e-38, PT ;  /* 0x008000001b00780b */ /* 0x040fe20003f8e000 */
[----:B------:R-:W0:Y:S01]  /*02c0*/  MUFU.RCP R20, R20 ;  /* 0x0000001400147308 */ /* 0x000e220000001000 */
[----:B------:R-:W-:Y:S01]  /*02d0*/  FSEL R23, R24, R29, !P2 ;  /* 0x0000001d18177208 */ /* 0x000fe20005000000 */
[----:B------:R-:W-:Y:S01]  /*02e0*/  FMUL R24, R27, 16777216 ;  /* 0x4b8000001b187820 */ /* 0x000fe20000400000 */
[C---:B------:R-:W-:Y:S01]  /*02f0*/  FMUL R35, R26.reuse, 16777216 ;  /* 0x4b8000001a237820 */ /* 0x040fe20000400000 */
[----:B------:R-:W-:Y:S02]  /*0300*/  FSETP.GEU.AND P5, PT, R26, 1.175494350822287508e-38, PT ;  /* 0x008000001a00780b */ /* 0x000fe40003fae000 */
[----:B------:R-:W-:Y:S02]  /*0310*/  FSETP.GEU.AND P1, PT, R31, 1.175494350822287508e-38, PT ;  /* 0x008000001f00780b */ /* 0x000fe40003f2e000 */
[----:B------:R-:W-:Y:S01]  /*0320*/  FSEL R25, R24, R27, !P4 ;  /* 0x0000001b18197208 */ /* 0x000fe20006000000 */
[----:B------:R1:W4:Y:S01]  /*0330*/  MUFU.RCP R32, R23 ;  /* 0x0000001700207308 */ /* 0x0003220000001000 */
[----:B------:R-:W-:Y:S01]  /*0340*/  FSEL R35, R35, R26, !P5 ;  /* 0x0000001a23237208 */ /* 0x000fe20006800000 */
[----:B------:R-:W-:Y:S01]  /*0350*/  FADD R24, R34, R26 ;  /* 0x0000001a22187221 */ /* 0x000fe20000000000 */
[----:B------:R-:W-:-:S02]  /*0360*/  FSEL R22, R22, R31, !P1 ;  /* 0x0000001f16167208 */ /* 0x000fc40004800000 */
[CC--:B------:R-:W-:Y:S01]  /*0370*/  FSEL R21, R7.reuse, R34.reuse, !P6 ;  /* 0x0000002207157208 */ /* 0x0c0fe20007000000 */
[C---:B------:R-:W-:Y:S01]  /*0380*/  FMUL R37, R24.reuse, 16777216 ;  /* 0x4b80000018257820 */ /* 0x040fe20000400000 */
[----:B------:R-:W-:Y:S01]  /*0390*/  FSETP.GEU.AND P6, PT, R24, 1.175494350822287508e-38, PT ;  /* 0x008000001800780b */ /* 0x000fe20003fce000 */
[----:B------:R-:W5:Y:S01]  /*03a0*/  MUFU.RCP R25, R25 ;  /* 0x0000001900197308 */ /* 0x000f620000001000 */
[----:B-1----:R-:W-:Y:S01]  /*03b0*/  FSEL R23, R7, R34, !P1 ;  /* 0x0000002207177208 */ /* 0x002fe20004800000 */
[----:B0-----:R-:W-:Y:S01]  /*03c0*/  FMUL R20, R20, R21 ;  /* 0x0000001514147220 */ /* 0x001fe20000400000 */
[----:B------:R-:W-:Y:S02]  /*03d0*/  FSEL R37, R37, R24, !P6 ;  /* 0x0000001825257208 */ /* 0x000fe40007000000 */
[CC--:B------:R-:W-:Y:S02]  /*03e0*/  FSEL R21, R7.reuse, R34.reuse, !P2 ;  /* 0x0000002207157208 */ /* 0x0c0fe40005000000 */
[CC--:B------:R-:W-:Y:S01]  /*03f0*/  FSEL R28, R7.reuse, R34.reuse, !P4 ;  /* 0x00000022071c7208 */ /* 0x0c0fe20006000000 */
[----:B------:R-:W0:Y:S01]  /*0400*/  MUFU.RCP R35, R35 ;  /* 0x0000002300237308 */ /* 0x000e220000001000 */
[CC--:B------:R-:W-:Y:S01]  /*0410*/  FSEL R36, R7.reuse, R34.reuse, !P5 ;  /* 0x0000002207247208 */ /* 0x0c0fe20006800000 */
[----:B----4-:R-:W-:Y:S01]  /*0420*/  FMUL R32, R32, R21 ;  /* 0x0000001520207220 */ /* 0x010fe20000400000 */
[----:B------:R-:W-:-:S05]  /*0430*/  FSEL R38, R7, R34, !P6 ;  /* 0x0000002207267208 */ /* 0x000fca0007000000 */
[----:B------:R1:W4:Y:S01]  /*0440*/  MUFU.RCP R30, R22 ;  /* 0x00000016001e7308 */ /* 0x0003220000001000 */
[----:B-----5:R-:W-:-:S07]  /*0450*/  FMUL R21, R25, R28 ;  /* 0x0000001c19157220 */ /* 0x020fce0000400000 */
[----:B------:R-:W5:Y:S01]  /*0460*/  MUFU.RCP R37, R37 ;  /* 0x0000002500257308 */ /* 0x000f620000001000 */
[----:B-1----:R-:W-:Y:S01]  /*0470*/  FADD R22, R34, R24 ;  /* 0x0000001822167221 */ /* 0x002fe20000000000 */
[----:B0-----:R-:W-:-:S03]  /*0480*/  FMUL R28, R35, R36 ;  /* 0x00000024231c7220 */ /* 0x001fc60000400000 */
[C---:B------:R-:W-:Y:S01]  /*0490*/  FMUL R39, R22.reuse, 16777216 ;  /* 0x4b80000016277820 */ /* 0x040fe20000400000 */
[----:B------:R-:W-:Y:S01]  /*04a0*/  FSETP.GEU.AND P1, PT, R22, 1.175494350822287508e-38, PT ;  /* 0x008000001600780b */ /* 0x000fe20003f2e000 */
[----:B----4-:R-:W-:Y:S01]  /*04b0*/  FMUL R30, R30, R23 ;  /* 0x000000171e1e7220 */ /* 0x010fe20000400000 */
[----:B------:R-:W-:Y:S02]  /*04c0*/  FSETP.NEU.AND P2, PT, R22, RZ, PT ;  /* 0x000000ff1600720b */ /* 0x000fe40003f4d000 */
[----:B------:R-:W-:Y:S02]  /*04d0*/  FSEL R39, R39, R22, !P1 ;  /* 0x0000001627277208 */ /* 0x000fe40004800000 */
[----:B------:R-:W-:Y:S02]  /*04e0*/  FSEL R40, R7, R34, !P1 ;  /* 0x0000002207287208 */ /* 0x000fe40004800000 */
[----:B------:R-:W-:Y:S01]  /*04f0*/  FSETP.NEU.AND P1, PT, R33, RZ, PT ;  /* 0x000000ff2100720b */ /* 0x000fe20003f2d000 */
[----:B-----5:R-:W-:Y:S01]  /*0500*/  FMUL R25, R37, R38 ;  /* 0x0000002625197220 */ /* 0x020fe20000400000 */
[----:B------:R-:W0:Y:S02]  /*0510*/  MUFU.RCP R39, R39 ;  /* 0x0000002700277308 */ /* 0x000e240000001000 */
[----:B------:R-:W-:-:S02]  /*0520*/  FSEL R20, R20, RZ, P1 ;  /* 0x000000ff14147208 */ /* 0x000fc40000800000 */
[----:B------:R-:W-:-:S04]  /*0530*/  FSETP.NEU.AND P1, PT, R31, RZ, PT ;  /* 0x000000ff1f00720b */ /* 0x000fc80003f2d000 */
[----:B------:R-:W-:Y:S02]  /*0540*/  FSEL R30, R30, RZ, P1 ;  /* 0x000000ff1e1e7208 */ /* 0x000fe40000800000 */
[----:B------:R-:W-:-:S04]  /*0550*/  FSETP.NEU.AND P1, PT, R29, RZ, PT ;  /* 0x000000ff1d00720b */ /* 0x000fc80003f2d000 */
[----:B------:R-:W-:Y:S01]  /*0560*/  FSEL R32, R32, RZ, P1 ;  /* 0x000000ff20207208 */ /* 0x000fe20000800000 */
[----:B0-----:R-:W-:Y:S01]  /*0570*/  FMUL R23, R39, R40 ;  /* 0x0000002827177220 */ /* 0x001fe20000400000 */
[----:B------:R-:W-:-:S04]  /*0580*/  FSETP.NEU.AND P1, PT, R27, RZ, PT ;  /* 0x000000ff1b00720b */ /* 0x000fc80003f2d000 */
[----:B------:R-:W-:Y:S02]  /*0590*/  FSEL R21, R21, RZ, P1 ;  /* 0x000000ff15157208 */ /* 0x000fe40000800000 */
[----:B------:R-:W-:Y:S02]  /*05a0*/  FSETP.NEU.AND P1, PT, R26, RZ, PT ;  /* 0x000000ff1a00720b */ /* 0x000fe40003f2d000 */
[----:B------:R-:W-:Y:S02]  /*05b0*/  FSEL R23, R23, RZ, P2 ;  /* 0x000000ff17177208 */ /* 0x000fe40001000000 */
[----:B------:R-:W-:Y:S02]  /*05c0*/  FSEL R28, R28, RZ, P1 ;  /* 0x000000ff1c1c7208 */ /* 0x000fe40000800000 */
[----:B------:R-:W-:-:S04]  /*05d0*/  FSETP.NEU.AND P1, PT, R24, RZ, PT ;  /* 0x000000ff1800720b */ /* 0x000fc80003f2d000 */
[----:B------:R-:W-:Y:S02]  /*05e0*/  FSEL R25, R25, RZ, P1 ;  /* 0x000000ff19197208 */ /* 0x000fe40000800000 */
[C---:B--2---:R-:W-:Y:S01]  /*05f0*/  PRMT R35, R12.reuse, 0x7632, R35 ;  /* 0x000076320c237816 */ /* 0x044fe20000000023 */
[----:B------:R-:W-:Y:S01]  /*0600*/  IMAD.U32 R7, R12, 0x10000, RZ ;  /* 0x000100000c077824 */ /* 0x000fe200078e00ff */
[----:B------:R-:W-:Y:S01]  /*0610*/  PRMT R36, R15, 0x7632, R36 ;  /* 0x000076320f247816 */ /* 0x000fe20000000024 */
[----:B------:R-:W0:Y:S01]  /*0620*/  MUFU.RCP R12, R6 ;  /* 0x00000006000c7308 */ /* 0x000e220000001000 */
[----:B------:R-:W-:Y:S01]  /*0630*/  PRMT R38, R13, 0x7632, R38 ;  /* 0x000076320d267816 */ /* 0x000fe20000000026 */
[----:B------:R-:W-:Y:S01]  /*0640*/  IMAD.U32 R15, R15, 0x10000, RZ ;  /* 0x000100000f0f7824 */ /* 0x000fe200078e00ff */
[----:B------:R-:W-:Y:S01]  /*0650*/  FSEL R46, R7, RZ, !P3 ;  /* 0x000000ff072e7208 */ /* 0x000fe20005800000 */
[----:B---3--:R-:W-:Y:S01]  /*0660*/  IMAD.U32 R41, R8, 0x10000, RZ ;  /* 0x0001000008297824 */ /* 0x008fe200078e00ff */
[C---:B------:R-:W-:Y:S01]  /*0670*/  PRMT R42, R9.reuse, 0x7632, R42 ;  /* 0x00007632092a7816 */ /* 0x040fe2000000002a */
[----:B------:R-:W-:Y:S01]  /*0680*/  IMAD.U32 R43, R9, 0x10000, RZ ;  /* 0x00010000092b7824 */ /* 0x000fe200078e00ff */
[----:B------:R-:W-:Y:S01]  /*0690*/  PRMT R39, R14, 0x7632, R39 ;  /* 0x000076320e277816 */ /* 0x000fe20000000027 */
[----:B------:R-:W-:Y:S01]  /*06a0*/  FADD R9, -R46, R41 ;  /* 0x000000292e097221 */ /* 0x000fe20000000100 */
[----:B------:R-:W-:Y:S01]  /*06b0*/  IMAD.U32 R13, R13, 0x10000, RZ ;  /* 0x000100000d0d7824 */ /* 0x000fe200078e00ff */
[----:B------:R-:W-:Y:S01]  /*06c0*/  PRMT R40, R11, 0x7632, R40 ;  /* 0x000076320b287816 */ /* 0x000fe20000000028 */
[----:B------:R-:W-:Y:S01]  /*06d0*/  IMAD.U32 R35, R35, 0x10000, RZ ;  /* 0x0001000023237824 */ /* 0x000fe200078e00ff */
[----:B------:R-:W-:Y:S01]  /*06e0*/  FSEL R47, R15, RZ, !P3 ;  /* 0x000000ff0f2f7208 */ /* 0x000fe20005800000 */
[----:B------:R-:W-:Y:S01]  /*06f0*/  IMAD.U32 R14, R14, 0x10000, RZ ;  /* 0x000100000e0e7824 */ /* 0x000fe200078e00ff */
[----:B------:R-:W-:Y:S01]  /*0700*/  PRMT R37, R8, 0x7632, R37 ;  /* 0x0000763208257816 */ /* 0x000fe20000000025 */
[----:B------:R-:W-:Y:S01]  /*0710*/  IMAD.U32 R11, R11, 0x10000, RZ ;  /* 0x000100000b0b7824 */ /* 0x000fe200078e00ff */
[----:B0-----:R-:W-:Y:S01]  /*0720*/  FFMA R6, R9, R12, R46 ;  /* 0x0000000c09067223 */ /* 0x001fe2000000002e */
[----:B------:R-:W-:Y:S01]  /*0730*/  FSEL R45, R13, RZ, !P3 ;  /* 0x000000ff0d2d7208 */ /* 0x000fe20005800000 */
[----:B------:R-:W-:Y:S01]  /*0740*/  IMAD.U32 R38, R38, 0x10000, RZ ;  /* 0x0001000026267824 */ /* 0x000fe200078e00ff */
[----:B------:R-:W-:Y:S01]  /*0750*/  FSEL R54, R35, RZ, !P3 ;  /* 0x000000ff23367208 */ /* 0x000fe20005800000 */
[----:B------:R-:W-:Y:S01]  /*0760*/  FADD R52, R41, -R6 ;  /* 0x8000000629347221 */ /* 0x000fe20000000000 */
[----:B------:R-:W-:Y:S01]  /*0770*/  FSEL R13, R6, R46, P0 ;  /* 0x0000002e060d7208 */ /* 0x000fe20000000000 */
[----:B------:R-:W-:Y:S01]  /*0780*/  FADD R6, -R47, R11 ;  /* 0x0000000b2f067221 */ /* 0x000fe20000000100 */
[----:B------:R-:W-:Y:S01]  /*0790*/  PRMT R44, R10, 0x7632, R44 ;  /* 0x000076320a2c7816 */ /* 0x000fe2000000002c */
[----:B------:R-:W-:Y:S01]  /*07a0*/  FADD R8, -R45, R43 ;  /* 0x0000002b2d087221 */ /* 0x000fe20000000100 */
[----:B------:R-:W-:Y:S01]  /*07b0*/  FSEL R56, R14, RZ, !P3 ;  /* 0x000000ff0e387208 */ /* 0x000fe20005800000 */
[----:B------:R-:W-:Y:S01]  /*07c0*/  IMAD.U32 R48, R37, 0x10000, RZ ;  /* 0x0001000025307824 */ /* 0x000fe200078e00ff */
[----:B------:R-:W-:Y:S01]  /*07d0*/  FFMA R50, R6, R12, R47 ;  /* 0x0000000c06327223 */ /* 0x000fe2000000002f */
[----:B------:R-:W-:Y:S01]  /*07e0*/  IMAD.U32 R10, R10, 0x10000, RZ ;  /* 0x000100000a0a7824 */ /* 0x000fe200078e00ff */
[----:B------:R-:W-:Y:S01]  /*07f0*/  FFMA R37, R9, R52, RZ ;  /* 0x0000003409257223 */ /* 0x000fe200000000ff */
[-C--:B------:R-:W-:Y:S01]  /*0800*/  FFMA R14, R8, R12.reuse, R45 ;  /* 0x0000000c080e7223 */ /* 0x080fe2000000002d */
[----:B------:R-:W-:Y:S01]  /*0810*/  FADD R9, -R54, R48 ;  /* 0x0000003036097221 */ /* 0x000fe20000000100 */
[----:B------:R-:W-:Y:S01]  /*0820*/  IMAD.U32 R39, R39, 0x10000, RZ ;  /* 0x0001000027277824 */ /* 0x000fe200078e00ff */
[----:B------:R-:W-:Y:S01]  /*0830*/  FADD R7, -R56, R10 ;  /* 0x0000000a38077221 */ /* 0x000fe20000000100 */
[----:B------:R-:W-:Y:S01]  /*0840*/  IMAD.U32 R36, R36, 0x10000, RZ ;  /* 0x0001000024247824 */ /* 0x000fe200078e00ff */
[----:B------:R-:W-:Y:S01]  /*0850*/  FADD R41, R11, -R50 ;  /* 0x800000320b297221 */ /* 0x000fe20000000000 */
[----:B------:R-:W-:Y:S01]  /*0860*/  FADD R43, R43, -R14 ;  /* 0x8000000e2b2b7221 */ /* 0x000fe20000000000 */
[----:B------:R-:W-:Y:S01]  /*0870*/  FSEL R35, R50, R47, P0 ;  /* 0x0000002f32237208 */ /* 0x000fe20000000000 */
[-C--:B------:R-:W-:Y:S01]  /*0880*/  FFMA R11, R9, R12.reuse, R54 ;  /* 0x0000000c090b7223 */ /* 0x080fe20000000036 */
[----:B------:R-:W-:Y:S01]  /*0890*/  FSEL R14, R14, R45, P0 ;  /* 0x0000002d0e0e7208 */ /* 0x000fe20000000000 */
[----:B------:R-:W-:Y:S01]  /*08a0*/  FFMA R15, R7, R12, R56 ;  /* 0x0000000c070f7223 */ /* 0x000fe20000000038 */
[----:B------:R-:W-:Y:S01]  /*08b0*/  FSEL R49, R38, RZ, !P3 ;  /* 0x000000ff26317208 */ /* 0x000fe20005800000 */
[----:B------:R-:W-:Y:S01]  /*08c0*/  IMAD.U32 R47, R42, 0x10000, RZ ;  /* 0x000100002a2f7824 */ /* 0x000fe200078e00ff */
[----:B------:R-:W-:Y:S01]  /*08d0*/  FSEL R50, R39, RZ, !P3 ;  /* 0x000000ff27327208 */ /* 0x000fe20005800000 */
[----:B------:R-:W-:Y:S01]  /*08e0*/  IMAD.U32 R45, R44, 0x10000, RZ ;  /* 0x000100002c2d7824 */ /* 0x000fe200078e00ff */
[----:B------:R-:W-:Y:S01]  /*08f0*/  FSEL R39, R36, RZ, !P3 ;  /* 0x000000ff24277208 */ /* 0x000fe20005800000 */
[----:B------:R-:W-:Y:S01]  /*0900*/  IMAD.U32 R44, R40, 0x10000, RZ ;  /* 0x00010000282c7824 */ /* 0x000fe200078e00ff */
[----:B------:R-:W-:Y:S01]  /*0910*/  FADD R46, R10, -R15 ;  /* 0x8000000f0a2e7221 */ /* 0x000fe20000000000 */
[----:B------:R-:W-:Y:S01]  /*0920*/  FADD R42, R48, -R11 ;  /* 0x8000000b302a7221 */ /* 0x000fe20000000000 */
[----:B------:R-:W-:Y:S01]  /*0930*/  FSEL R38, R11, R54, P0 ;  /* 0x000000360b267208 */ /* 0x000fe20000000000 */
[----:B------:R-:W-:Y:S01]  /*0940*/  FADD R10, -R49, R47 ;  /* 0x0000002f310a7221 */ /* 0x000fe20000000100 */
[----:B------:R-:W-:Y:S01]  /*0950*/  FADD R11, -R50, R45 ;  /* 0x0000002d320b7221 */ /* 0x000fe20000000100 */
[----:B------:R-:W-:Y:S01]  /*0960*/  FFMA R43, R8, R43, RZ ;  /* 0x0000002b082b7223 */ /* 0x000fe200000000ff */
[----:B------:R-:W-:Y:S01]  /*0970*/  FADD R8, -R39, R44 ;  /* 0x0000002c27087221 */ /* 0x000fe20000000100 */
[-C--:B------:R-:W-:Y:S01]  /*0980*/  FFMA R40, R10, R12.reuse, R49 ;  /* 0x0000000c0a287223 */ /* 0x080fe20000000031 */
[----:B------:R-:W-:Y:S01]  /*0990*/  FFMA R48, R11, R12, R50 ;  /* 0x0000000c0b307223 */ /* 0x000fe20000000032 */
[----:B------:R-:W-:Y:S01]  /*09a0*/  FFMA R42, R9, R42, RZ ;  /* 0x0000002a092a7223 */ /* 0x000fe200000000ff */
[----:B------:R-:W-:Y:S01]  /*09b0*/  FFMA R12, R8, R12, R39 ;  /* 0x0000000c080c7223 */ /* 0x000fe20000000027 */
[----:B------:R-:W-:Y:S01]  /*09c0*/  FADD R38, -R13, R38 ;  /* 0x000000260d267221 */ /* 0x000fe20000000100 */
[----:B------:R-:W-:Y:S01]  /*09d0*/  FFMA R41, R6, R41, RZ ;  /* 0x0000002906297223 */ /* 0x000fe200000000ff */
[----:B------:R-:W-:Y:S01]  /*09e0*/  FADD R37, R37, R42 ;  /* 0x0000002a25257221 */ /* 0x000fe20000000000 */
[----:B------:R-:W-:Y:S01]  /*09f0*/  FADD R47, R47, -R40 ;  /* 0x800000282f2f7221 */ /* 0x000fe20000000000 */
[----:B------:R-:W-:Y:S01]  /*0a00*/  FSEL R6, R12, R39, P0 ;  /* 0x000000270c067208 */ /* 0x000fe20000000000 */
[C---:B------:R-:W-:Y:S01]  /*0a10*/  FFMA R13, R38.reuse, R20, R13 ;  /* 0x00000014260d7223 */ /* 0x040fe2000000000d */
[----:B------:R-:W-:Y:S01]  /*0a20*/  FMUL R39, R38, R38 ;  /* 0x0000002626277220 */ /* 0x000fe20000400000 */
[----:B------:R-:W-:Y:S01]  /*0a30*/  FSEL R36, R40, R49, P0 ;  /* 0x0000003128247208 */ /* 0x000fe20000000000 */
[----:B------:R-:W-:Y:S01]  /*0a40*/  FADD R40, R45, -R48 ;  /* 0x800000302d287221 */ /* 0x000fe20000000000 */
[----:B------:R-:W-:Y:S01]  /*0a50*/  FSEL R37, R37, RZ, P0 ;  /* 0x000000ff25257208 */ /* 0x000fe20000000000 */
[--C-:B------:R-:W-:Y:S01]  /*0a60*/  FADD R14, R14, -R13.reuse ;  /* 0x8000000d0e0e7221 */ /* 0x100fe20000000000 */
[----:B------:R-:W-:Y:S01]  /*0a70*/  FMUL R39, R34, R39 ;  /* 0x0000002722277220 */ /* 0x000fe20000400000 */
[----:B------:R-:W-:Y:S01]  /*0a80*/  FFMA R47, R10, R47, RZ ;  /* 0x0000002f0a2f7223 */ /* 0x000fe200000000ff */
[----:B------:R-:W-:Y:S01]  /*0a90*/  FSEL R43, R43, RZ, P0 ;  /* 0x000000ff2b2b7208 */ /* 0x000fe20000000000 */
[----:B------:R-:W-:Y:S01]  /*0aa0*/  FFMA R13, R14, R30, R13 ;  /* 0x0000001e0e0d7223 */ /* 0x000fe2000000000d */
[----:B------:R-:W-:Y:S01]  /*0ab0*/  FFMA R20, R20, R39, R37 ;  /* 0x0000002714147223 */ /* 0x000fe20000000025 */
[----:B------:R-:W-:Y:S01]  /*0ac0*/  FMUL R10, R14, R14 ;  /* 0x0000000e0e0a7220 */ /* 0x000fe20000400000 */
[----:B------:R-:W-:Y:S01]  /*0ad0*/  FFMA R40, R11, R40, RZ ;  /* 0x000000280b287223 */ /* 0x000fe200000000ff */
[----:B------:R-:W-:Y:S01]  /*0ae0*/  FADD R36, R36, -R13 ;  /* 0x8000000d24247221 */ /* 0x000fe20000000000 */
[----:B------:R-:W0:Y:S01]  /*0af0*/  SHFL.BFLY PT, R11, R22, 0x10, 0x1f ;  /* 0x0e001f00160b7f89 */ /* 0x000e2200000e0000 */
[----:B------:R-:W-:Y:S01]  /*0b00*/  FADD R43, R43, R20 ;  /* 0x000000142b2b7221 */ /* 0x000fe20000000000 */
[----:B------:R-:W-:Y:S01]  /*0b10*/  FMUL R10, R33, R10 ;  /* 0x0000000a210a7220 */ /* 0x000fe20000400000 */
[----:B------:R-:W-:Y:S01]  /*0b20*/  FADD R9, R44, -R12 ;  /* 0x8000000c2c097221 */ /* 0x000fe20000000000 */
[----:B------:R-:W-:Y:S01]  /*0b30*/  FSEL R15, R15, R56, P0 ;  /* 0x000000380f0f7208 */ /* 0x000fe20000000000 */
[----:B------:R-:W-:Y:S01]  /*0b40*/  FMUL R12, R36, R36 ;  /* 0x00000024240c7220 */ /* 0x000fe20000400000 */
[----:B------:R-:W-:Y:S01]  /*0b50*/  FSEL R47, R47, RZ, P0 ;  /* 0x000000ff2f2f7208 */ /* 0x000fe20000000000 */
[----:B------:R-:W-:Y:S01]  /*0b60*/  FFMA R10, R30, R10, R43 ;  /* 0x0000000a1e0a7223 */ /* 0x000fe2000000002b */
[----:B------:R-:W-:Y:S01]  /*0b70*/  FFMA R36, R36, R32, R13 ;  /* 0x0000002024247223 */ /* 0x000fe2000000000d */
[----:B------:R-:W-:Y:S01]  /*0b80*/  FFMA R46, R7, R46, RZ ;  /* 0x0000002e072e7223 */ /* 0x000fe200000000ff */
[----:B------:R-:W-:Y:S01]  /*0b90*/  FMUL R12, R31, R12 ;  /* 0x0000000c1f0c7220 */ /* 0x000fe20000400000 */
[----:B------:R-:W-:Y:S01]  /*0ba0*/  FADD R47, R47, R10 ;  /* 0x0000000a2f2f7221 */ /* 0x000fe20000000000 */
[--C-:B------:R-:W-:Y:S01]  /*0bb0*/  FADD R15, R15, -R36.reuse ;  /* 0x800000240f0f7221 */ /* 0x100fe20000000000 */
[----:B------:R-:W-:Y:S01]  /*0bc0*/  FSEL R7, R48, R50, P0 ;  /* 0x0000003230077208 */ /* 0x000fe20000000000 */
[----:B------:R-:W-:Y:S01]  /*0bd0*/  FFMA R9, R8, R9, RZ ;  /* 0x0000000908097223 */ /* 0x000fe200000000ff */
[----:B------:R-:W-:Y:S01]  /*0be0*/  FSEL R46, R46, RZ, P0 ;  /* 0x000000ff2e2e7208 */ /* 0x000fe20000000000 */
[----:B------:R-:W-:Y:S01]  /*0bf0*/  FFMA R47, R32, R12, R47 ;  /* 0x0000000c202f7223 */ /* 0x000fe2000000002f */
[C---:B------:R-:W-:Y:S01]  /*0c00*/  FMUL R10, R15.reuse, R15 ;  /* 0x0000000f0f0a7220 */ /* 0x040fe20000400000 */
[----:B------:R-:W-:Y:S01]  /*0c10*/  FFMA R36, R15, R21, R36 ;  /* 0x000000150f247223 */ /* 0x000fe20000000024 */
[----:B------:R-:W-:Y:S01]  /*0c20*/  FSEL R40, R40, RZ, P0 ;  /* 0x000000ff28287208 */ /* 0x000fe20000000000 */
[----:B------:R-:W-:Y:S01]  /*0c30*/  FADD R46, R46, R47 ;  /* 0x0000002f2e2e7221 */ /* 0x000fe20000000000 */
[----:B------:R-:W-:Y:S01]  /*0c40*/  FMUL R10, R29, R10 ;  /* 0x0000000a1d0a7220 */ /* 0x000fe20000400000 */
[----:B------:R-:W-:Y:S01]  /*0c50*/  FADD R7, R7, -R36 ;  /* 0x8000002407077221 */ /* 0x000fe20000000000 */
[----:B------:R-:W-:Y:S01]  /*0c60*/  FSEL R41, R41, RZ, P0 ;  /* 0x000000ff29297208 */ /* 0x000fe20000000000 */
[----:B------:R-:W-:Y:S01]  /*0c70*/  IMAD.SHL.U32 R29, R0, 0x2, RZ ;  /* 0x00000002001d7824 */ /* 0x000fe200078e00ff */
[----:B------:R-:W-:Y:S01]  /*0c80*/  FFMA R21, R21, R10, R46 ;  /* 0x0000000a15157223 */ /* 0x000fe2000000002e */
[C---:B------:R-:W-:Y:S01]  /*0c90*/  FMUL R8, R7.reuse, R7 ;  /* 0x0000000707087220 */ /* 0x040fe20000400000 */
[----:B------:R-:W-:Y:S01]  /*0ca0*/  FFMA R36, R7, R28, R36 ;  /* 0x0000001c07247223 */ /* 0x000fe20000000024 */
[----:B0-----:R-:W-:Y:S01]  /*0cb0*/  FADD R7, R22, R11 ;  /* 0x0000000b16077221 */ /* 0x001fe20000000000 */
[----:B------:R-:W-:Y:S01]  /*0cc0*/  FADD R21, R40, R21 ;  /* 0x0000001528157221 */ /* 0x000fe20000000000 */
[----:B------:R-:W-:Y:S01]  /*0cd0*/  FMUL R8, R27, R8 ;  /* 0x000000081b087220 */ /* 0x000fe20000400000 */
[--C-:B------:R-:W-:Y:S01]  /*0ce0*/  FADD R35, R35, -R36.reuse ;  /* 0x8000002423237221 */ /* 0x100fe20000000000 */
[C---:B------:R-:W-:Y:S01]  /*0cf0*/  FMUL R10, R7.reuse, 0.25 ;  /* 0x3e800000070a7820 */ /* 0x040fe20000400000 */
[----:B------:R-:W-:Y:S01]  /*0d00*/  FSETP.GEU.AND P4, PT, |R7|, 1.175494350822287508e-38, PT ;  /* 0x008000000700780b */ /* 0x000fe20003f8e200 */
[----:B------:R-:W-:Y:S01]  /*0d10*/  FFMA R8, R28, R8, R21 ;  /* 0x000000081c087223 */ /* 0x000fe20000000015 */
[C---:B------:R-:W-:Y:S01]  /*0d20*/  FMUL R13, R35.reuse, R35 ;  /* 0x00000023230d7220 */ /* 0x040fe20000400000 */
[----:B------:R-:W-:Y:S01]  /*0d30*/  FFMA R35, R35, R25, R36 ;  /* 0x0000001923237223 */ /* 0x000fe20000000024 */
[----:B------:R-:W-:Y:S01]  /*0d40*/  FSETP.GT.AND P1, PT, |R7|, 8.50705917302346158658e+37, PT ;  /* 0x7e8000000700780b */ /* 0x000fe20003f24200 */
[----:B------:R-:W-:Y:S01]  /*0d50*/  FADD R8, R41, R8 ;  /* 0x0000000829087221 */ /* 0x000fe20000000000 */
[----:B------:R-:W-:Y:S01]  /*0d60*/  FMUL R13, R26, R13 ;  /* 0x0000000d1a0d7220 */ /* 0x000fe20000400000 */
[----:B------:R-:W0:Y:S01]  /*0d70*/  SHFL.BFLY PT, R12, R7, 0x8, 0x1f ;  /* 0x0d001f00070c7f89 */ /* 0x000e2200000e0000 */
[--C-:B------:R-:W-:Y:S01]  /*0d80*/  FADD R6, R6, -R35.reuse ;  /* 0x8000002306067221 */ /* 0x100fe20000000000 */
[----:B------:R-:W-:Y:S01]  /*0d90*/  FSEL R10, R10, R7, P1 ;  /* 0x000000070a0a7208 */ /* 0x000fe20000800000 */
[----:B------:R-:W-:Y:S01]  /*0da0*/  FFMA R8, R25, R13, R8 ;  /* 0x0000000d19087223 */ /* 0x000fe20000000008 */
[----:B------:R-:W-:Y:S01]  /*0db0*/  FSEL R9, R9, RZ, P0 ;  /* 0x000000ff09097208 */ /* 0x000fe20000000000 */
[C---:B------:R-:W-:Y:S01]  /*0dc0*/  FMUL R13, R6.reuse, R6 ;  /* 0x00000006060d7220 */ /* 0x040fe20000400000 */
[----:B------:R-:W-:Y:S01]  /*0dd0*/  FFMA R6, R6, R23, R35 ;  /* 0x0000001706067223 */ /* 0x000fe20000000023 */
[----:B------:R-:W-:Y:S01]  /*0de0*/  @!P4 FMUL R10, R10, 16777216 ;  /* 0x4b8000000a0ac820 */ /* 0x000fe20000400000 */
[----:B------:R-:W-:Y:S01]  /*0df0*/  FSETP.NEU.AND P2, PT, R7, RZ, PT ;  /* 0x000000ff0700720b */ /* 0x000fe20003f4d000 */
[----:B------:R-:W-:Y:S01]  /*0e00*/  FADD R8, R9, R8 ;  /* 0x0000000809087221 */ /* 0x000fe20000000000 */
[----:B------:R-:W-:Y:S01]  /*0e10*/  FMUL R13, R24, R13 ;  /* 0x0000000d180d7220 */ /* 0x000fe20000400000 */
[----:B------:R-:W1:Y:S01]  /*0e20*/  SHFL.BFLY PT, R9, R6, 0x10, 0x1f ;  /* 0x0e001f0006097f89 */ /* 0x000e6200000e0000 */
[----:B------:R-:W-:Y:S01]  /*0e30*/  @P1 FMUL R11, R11, 0.25 ;  /* 0x3e8000000b0b1820 */ /* 0x000fe20000400000 */
[----:B------:R-:W2:Y:S01]  /*0e40*/  MUFU.RCP R10, R10 ;  /* 0x0000000a000a7308 */ /* 0x000ea20000001000 */
[----:B------:R-:W-:Y:S01]  /*0e50*/  FFMA R8, R23, R13, R8 ;  /* 0x0000000d17087223 */ /* 0x000fe20000000008 */
[----:B------:R-:W-:Y:S01]  /*0e60*/  IMAD.MOV.U32 R25, RZ, RZ, 0x39aaaaab ;  /* 0x39aaaaabff197424 */ /* 0x000fe200078e00ff */
[----:B------:R-:W-:Y:S01]  /*0e70*/  @!P4 FMUL R11, R11, 16777216 ;  /* 0x4b8000000b0bc820 */ /* 0x000fe20000400000 */
[----:B------:R-:W-:Y:S01]  /*0e80*/  IMAD.MOV.U32 R24, RZ, RZ, 0x7f800000 ;  /* 0x7f800000ff187424 */ /* 0x000fe200078e00ff */
[----:B------:R-:W-:Y:S01]  /*0e90*/  LOP3.LUT R29, R29, 0x7fe, RZ, 0xc0, !PT ;  /* 0x000007fe1d1d7812 */ /* 0x000fe200078ec0ff */
[----:B------:R-:W3:Y:S01]  /*0ea0*/  SHFL.BFLY PT, R13, R8, 0x10, 0x1f ;  /* 0x0e001f00080d7f89 */ /* 0x000ee200000e0000 */
[----:B------:R-:W-:Y:S01]  /*0eb0*/  IMAD.MOV.U32 R45, RZ, RZ, -0x800000 ;  /* 0xff800000ff2d7424 */ /* 0x000fe200078e00ff */
[----:B------:R-:W-:Y:S01]  /*0ec0*/  LOP3.LUT R30, R3, 0x3, R0, 0xf8, !PT ;  /* 0x00000003031e7812 */ /* 0x000fe200078ef800 */
[----:B------:R-:W-:Y:S01]  /*0ed0*/  IMAD.MOV.U32 R44, RZ, RZ, -0x800000 ;  /* 0xff800000ff2c7424 */ /* 0x000fe200078e00ff */
[----:B------:R-:W-:Y:S01]  /*0ee0*/  SHF.R.S32.HI R37, RZ, 0x1f, R4 ;  /* 0x0000001fff257819 */ /* 0x000fe20000011404 */
[----:B0-----:R-:W-:Y:S01]  /*0ef0*/  FADD R14, R7, R12 ;  /* 0x0000000c070e7221 */ /* 0x001fe20000000000 */
[----:B------:R-:W-:Y:S01]  /*0f00*/  IMAD.MOV.U32 R46, RZ, RZ, -0x800000 ;  /* 0xff800000ff2e7424 */ /* 0x000fe200078e00ff */
[----:B------:R-:W-:Y:S01]  /*0f10*/  SHF.R.S32.HI R36, RZ, 0x1f, R5 ;  /* 0x0000001fff247819 */ /* 0x000fe20000011405 */
[----:B------:R-:W-:Y:S01]  /*0f20*/  IMAD.MOV.U32 R49, RZ, RZ, -0x800000 ;  /* 0xff800000ff317424 */ /* 0x000fe200078e00ff */
[----:B------:R-:W-:Y:S01]  /*0f30*/  FMUL R15, R14, 0.25 ;  /* 0x3e8000000e0f7820 */ /* 0x000fe20000400000 */
[----:B--2---:R-:W-:Y:S01]  /*0f40*/  FMUL R11, R10, R11 ;  /* 0x0000000b0a0b7220 */ /* 0x004fe20000400000 */
[C---:B------:R-:W-:Y:S01]  /*0f50*/  FSETP.GEU.AND P4, PT, |R14|.reuse, 1.175494350822287508e-38, PT ;  /* 0x008000000e00780b */ /* 0x040fe20003f8e200 */
[----:B------:R-:W0:Y:S01]  /*0f60*/  SHFL.BFLY PT, R21, R14, 0x4, 0x1f ;  /* 0x0c801f000e157f89 */ /* 0x000e2200000e0000 */
[----:B------:R-:W-:Y:S01]  /*0f70*/  FSETP.GT.AND P1, PT, |R14|, 8.50705917302346158658e+37, PT ;  /* 0x7e8000000e00780b */ /* 0x000fe20003f24200 */
[----:B------:R-:W-:Y:S01]  /*0f80*/  IMAD.MOV.U32 R47, RZ, RZ, -0x800000 ;  /* 0xff800000ff2f7424 */ /* 0x000fe200078e00ff */
[----:B------:R-:W-:Y:S01]  /*0f90*/  FSEL R11, R11, RZ, P2 ;  /* 0x000000ff0b0b7208 */ /* 0x000fe20001000000 */
[----:B-1----:R-:W-:Y:S01]  /*0fa0*/  FADD R9, -R6, R9 ;  /* 0x0000000906097221 */ /* 0x002fe20000000100 */
[----:B------:R-:W-:Y:S01]  /*0fb0*/  FSEL R10, R15, R14, P1 ;  /* 0x0000000e0f0a7208 */ /* 0x000fe20000800000 */
[----:B------:R-:W-:Y:S01]  /*0fc0*/  IMAD.MOV.U32 R26, RZ, RZ, 0x7f800000 ;  /* 0x7f800000ff1a7424 */ /* 0x000fe200078e00ff */
[----:B------:R-:W-:Y:S01]  /*0fd0*/  FSETP.NEU.AND P2, PT, R14, RZ, PT ;  /* 0x000000ff0e00720b */ /* 0x000fe20003f4d000 */
[C---:B------:R-:W-:Y:S01]  /*0fe0*/  FFMA R6, R9.reuse, R11, R6 ;  /* 0x0000000b09067223 */ /* 0x040fe20000000006 */
[----:B------:R-:W-:-:S03]  /*0ff0*/  FMUL R15, R9, R9 ;  /* 0x00000009090f7220 */ /* 0x000fc60000400000 */
[----:B------:R-:W-:Y:S01]  /*1000*/  @!P4 FMUL R10, R10, 16777216 ;  /* 0x4b8000000a0ac820 */ /* 0x000fe20000400000 */
[----:B---3--:R-:W-:Y:S01]  /*1010*/  FADD R8, R8, R13 ;  /* 0x0000000d08087221 */ /* 0x008fe20000000000 */
[----:B------:R-:W-:Y:S01]  /*1020*/  FMUL R15, R22, R15 ;  /* 0x0000000f160f7220 */ /* 0x000fe20000400000 */
[----:B------:R-:W1:Y:S01]  /*1030*/  SHFL.BFLY PT, R9, R6, 0x8, 0x1f ;  /* 0x0d001f0006097f89 */ /* 0x000e6200000e0000 */
[----:B------:R-:W2:Y:S01]  /*1040*/  MUFU.RCP R13, R10 ;  /* 0x0000000a000d7308 */ /* 0x000ea20000001000 */
[----:B------:R-:W-:Y:S01]  /*1050*/  @P1 FMUL R12, R12, 0.25 ;  /* 0x3e8000000c0c1820 */ /* 0x000fe20000400000 */
[----:B------:R-:W-:-:S03]  /*1060*/  FFMA R8, R11, R15, R8 ;  /* 0x0000000f0b087223 */ /* 0x000fc60000000008 */
[----:B------:R-:W-:Y:S02]  /*1070*/  @!P4 FMUL R12, R12, 16777216 ;  /* 0x4b8000000c0cc820 */ /* 0x000fe40000400000 */
[----:B------:R-:W3:Y:S01]  /*1080*/  SHFL.BFLY PT, R11, R8, 0x8, 0x1f ;  /* 0x0d001f00080b7f89 */ /* 0x000ee200000e0000 */
[----:B0-----:R-:W-:-:S05]  /*1090*/  FADD R15, R14, R21 ;  /* 0x000000150e0f7221 */ /* 0x001fca0000000000 */
[C---:B------:R-:W-:Y:S01]  /*10a0*/  FSETP.GEU.AND P4, PT, |R15|.reuse, 1.175494350822287508e-38, PT ;  /* 0x008000000f00780b */ /* 0x040fe20003f8e200 */
[----:B------:R-:W0:Y:S01]  /*10b0*/  SHFL.BFLY PT, R20, R15, 0x2, 0x1f ;  /* 0x0c401f000f147f89 */ /* 0x000e2200000e0000 */
[----:B------:R-:W-:Y:S01]  /*10c0*/  FSETP.GT.AND P1, PT, |R15|, 8.50705917302346158658e+37, PT ;  /* 0x7e8000000f00780b */ /* 0x000fe20003f24200 */
[----:B--2---:R-:W-:Y:S01]  /*10d0*/  FMUL R13, R13, R12 ;  /* 0x0000000c0d0d7220 */ /* 0x004fe20000400000 */
[----:B------:R-:W-:-:S04]  /*10e0*/  FMUL R12, R15, 0.25 ;  /* 0x3e8000000f0c7820 */ /* 0x000fc80000400000 */
[----:B------:R-:W-:Y:S01]  /*10f0*/  FSEL R13, R13, RZ, P2 ;  /* 0x000000ff0d0d7208 */ /* 0x000fe20001000000 */
[----:B-1----:R-:W-:Y:S01]  /*1100*/  FADD R9, -R6, R9 ;  /* 0x0000000906097221 */ /* 0x002fe20000000100 */
[----:B------:R-:W-:Y:S02]  /*1110*/  FSEL R12, R12, R15, P1 ;  /* 0x0000000f0c0c7208 */ /* 0x000fe40000800000 */
[----:B------:R-:W-:Y:S01]  /*1120*/  FSETP.NEU.AND P2, PT, R15, RZ, PT ;  /* 0x000000ff0f00720b */ /* 0x000fe20003f4d000 */
[C---:B------:R-:W-:Y:S01]  /*1130*/  FMUL R10, R9.reuse, R9 ;  /* 0x00000009090a7220 */ /* 0x040fe20000400000 */
[----:B------:R-:W-:Y:S01]  /*1140*/  FFMA R6, R9, R13, R6 ;  /* 0x0000000d09067223 */ /* 0x000fe20000000006 */
[----:B------:R-:W-:Y:S01]  /*1150*/  @!P4 FMUL R12, R12, 16777216 ;  /* 0x4b8000000c0cc820 */ /* 0x000fe20000400000 */
[----:B------:R-:W-:Y:S01]  /*1160*/  @P1 FMUL R21, R21, 0.25 ;  /* 0x3e80000015151820 */ /* 0x000fe20000400000 */
[----:B------:R-:W-:Y:S01]  /*1170*/  FMUL R10, R7, R10 ;  /* 0x0000000a070a7220 */ /* 0x000fe20000400000 */
[----:B---3--:R-:W-:Y:S01]  /*1180*/  FADD R8, R8, R11 ;  /* 0x0000000b08087221 */ /* 0x008fe20000000000 */
[----:B------:R-:W1:Y:S01]  /*1190*/  SHFL.BFLY PT, R7, R6, 0x4, 0x1f ;  /* 0x0c801f0006077f89 */ /* 0x000e6200000e0000 */
[----:B------:R-:W-:Y:S01]  /*11a0*/  @!P4 FMUL R21, R21, 16777216 ;  /* 0x4b8000001515c820 */ /* 0x000fe20000400000 */
[----:B------:R-:W2:Y:S01]  /*11b0*/  MUFU.RCP R12, R12 ;  /* 0x0000000c000c7308 */ /* 0x000ea20000001000 */
[----:B------:R-:W-:Y:S01]  /*11c0*/  FFMA R8, R13, R10, R8 ;  /* 0x0000000a0d087223 */ /* 0x000fe20000000008 */
[----:B0-----:R-:W-:-:S04]  /*11d0*/  FADD R10, R15, R20 ;  /* 0x000000140f0a7221 */ /* 0x001fc80000000000 */
[----:B------:R-:W0:Y:S01]  /*11e0*/  SHFL.BFLY PT, R9, R8, 0x4, 0x1f ;  /* 0x0c801f0008097f89 */ /* 0x000e2200000e0000 */
[C---:B------:R-:W-:Y:S01]  /*11f0*/  FMUL R11, R10.reuse, 0.25 ;  /* 0x3e8000000a0b7820 */ /* 0x040fe20000400000 */
[C---:B------:R-:W-:Y:S02]  /*1200*/  FSETP.GEU.AND P4, PT, |R10|.reuse, 1.175494350822287508e-38, PT ;  /* 0x008000000a00780b */ /* 0x040fe40003f8e200 */
[----:B------:R-:W-:Y:S01]  /*1210*/  FSETP.GT.AND P1, PT, |R10|, 8.50705917302346158658e+37, PT ;  /* 0x7e8000000a00780b */ /* 0x000fe20003f24200 */
[----:B------:R-:W3:Y:S01]  /*1220*/  SHFL.BFLY PT, R13, R10, 0x1, 0x1f ;  /* 0x0c201f000a0d7f89 */ /* 0x000ee200000e0000 */
[----:B--2---:R-:W-:Y:S02]  /*1230*/  FMUL R21, R12, R21 ;  /* 0x000000150c157220 */ /* 0x004fe40000400000 */
[----:B------:R-:W-:-:S03]  /*1240*/  FSEL R12, R11, R10, P1 ;  /* 0x0000000a0b0c7208 */ /* 0x000fc60000800000 */
[----:B------:R-:W-:Y:S01]  /*1250*/  FSEL R21, R21, RZ, P2 ;  /* 0x000000ff15157208 */ /* 0x000fe20001000000 */
[----:B-1----:R-:W-:-:S03]  /*1260*/  FADD R7, -R6, R7 ;  /* 0x0000000706077221 */ /* 0x002fc60000000100 */
[----:B------:R-:W-:Y:S02]  /*1270*/  @!P4 FMUL R12, R12, 16777216 ;  /* 0x4b8000000c0cc820 */ /* 0x000fe40000400000 */
[----:B------:R-:W-:Y:S01]  /*1280*/  @P1 FMUL R20, R20, 0.25 ;  /* 0x3e80000014141820 */ /* 0x000fe20000400000 */
[----:B------:R-:W-:Y:S01]  /*1290*/  FSETP.NEU.AND P1, PT, R10, RZ, PT ;  /* 0x000000ff0a00720b */ /* 0x000fe20003f2d000 */
[C---:B------:R-:W-:Y:S01]  /*12a0*/  FMUL R11, R7.reuse, R7 ;  /* 0x00000007070b7220 */ /* 0x040fe20000400000 */
[----:B------:R-:W-:Y:S01]  /*12b0*/  FFMA R6, R7, R21, R6 ;  /* 0x0000001507067223 */ /* 0x000fe20000000006 */
[----:B------:R-:W-:Y:S01]  /*12c0*/  @!P4 FMUL R20, R20, 16777216 ;  /* 0x4b8000001414c820 */ /* 0x000fe20000400000 */
[----:B------:R-:W-:Y:S01]  /*12d0*/  LOP3.LUT P4, RZ, R0, 0x1f, RZ, 0xc0, !PT ;  /* 0x0000001f00ff7812 */ /* 0x000fe2000788c0ff */
[----:B------:R-:W-:Y:S01]  /*12e0*/  FMUL R11, R14, R11 ;  /* 0x0000000b0e0b7220 */ /* 0x000fe20000400000 */
[----:B0-----:R-:W-:Y:S01]  /*12f0*/  FADD R8, R8, R9 ;  /* 0x0000000908087221 */ /* 0x001fe20000000000 */
[----:B------:R-:W0:Y:S03]  /*1300*/  SHFL.BFLY PT, R7, R6, 0x2, 0x1f ;  /* 0x0c401f0006077f89 */ /* 0x000e2600000e0000 */
[----:B------:R-:W-:Y:S01]  /*1310*/  FFMA R8, R21, R11, R8 ;  /* 0x0000000b15087223 */ /* 0x000fe20000000008 */
[----:B---3--:R-:W-:Y:S01]  /*1320*/  FADD R14, R10, R13 ;  /* 0x0000000d0a0e7221 */ /* 0x008fe20000000000 */
[----:B------:R-:W1:Y:S03]  /*1330*/  MUFU.RCP R11, R12 ;  /* 0x0000000c000b7308 */ /* 0x000e660000001000 */
[----:B------:R-:W2:Y:S01]  /*1340*/  SHFL.BFLY PT, R9, R8, 0x2, 0x1f ;  /* 0x0c401f0008097f89 */ /* 0x000ea200000e0000 */
[C---:B------:R-:W-:Y:S01]  /*1350*/  FSETP.GEU.AND P2, PT, |R14|.reuse, 1.175494350822287508e-38, PT ;  /* 0x008000000e00780b */ /* 0x040fe20003f4e200 */
[----:B------:R-:W-:Y:S01]  /*1360*/  FMUL R21, R14, 0.25 ;  /* 0x3e8000000e157820 */ /* 0x000fe20000400000 */
[----:B-1----:R-:W-:Y:S01]  /*1370*/  FMUL R11, R11, R20 ;  /* 0x000000140b0b7220 */ /* 0x002fe20000400000 */
[----:B------:R-:W-:Y:S01]  /*1380*/  IMAD.SHL.U32 R20, R2, 0x8, RZ ;  /* 0x0000000802147824 */ /* 0x000fe200078e00ff */
[----:B0-----:R-:W-:-:S03]  /*1390*/  FADD R7, -R6, R7 ;  /* 0x0000000706077221 */ /* 0x001fc60000000100 */
[----:B------:R-:W-:Y:S01]  /*13a0*/  FSEL R11, R11, RZ, P1 ;  /* 0x000000ff0b0b7208 */ /* 0x000fe20000800000 */
[----:B------:R-:W-:Y:S01]  /*13b0*/  FMUL R12, R7, R7 ;  /* 0x00000007070c7220 */ /* 0x000fe20000400000 */
[----:B------:R-:W-:-:S03]  /*13c0*/  FSETP.GT.AND P1, PT, |R14|, 8.50705917302346158658e+37, PT ;  /* 0x7e8000000e00780b */ /* 0x000fc60003f24200 */
[----:B------:R-:W-:Y:S01]  /*13d0*/  FFMA R6, R7, R11, R6 ;  /* 0x0000000b07067223 */ /* 0x000fe20000000006 */
[----:B--2---:R-:W-:Y:S01]  /*13e0*/  FADD R8, R8, R9 ;  /* 0x0000000908087221 */ /* 0x004fe20000000000 */
[----:B------:R-:W-:Y:S01]  /*13f0*/  FMUL R12, R15, R12 ;  /* 0x0000000c0f0c7220 */ /* 0x000fe20000400000 */
[----:B------:R-:W-:Y:S02]  /*1400*/  FSEL R21, R21, R14, P1 ;  /* 0x0000000e15157208 */ /* 0x000fe40000800000 */
[----:B------:R-:W0:Y:S01]  /*1410*/  SHFL.BFLY PT, R7, R6, 0x1, 0x1f ;  /* 0x0c201f0006077f89 */ /* 0x000e2200000e0000 */
[----:B------:R-:W-:Y:S02]  /*1420*/  FFMA R8, R11, R12, R8 ;  /* 0x0000000c0b087223 */ /* 0x000fe40000000008 */
[----:B------:R-:W-:-:S03]  /*1430*/  @!P2 FMUL R21, R21, 16777216 ;  /* 0x4b8000001515a820 */ /* 0x000fc60000400000 */
[----:B------:R-:W1:Y:S01]  /*1440*/  SHFL.BFLY PT, R9, R8, 0x1, 0x1f ;  /* 0x0c201f0008097f89 */ /* 0x000e6200000e0000 */
[----:B------:R-:W2:Y:S01]  /*1450*/  MUFU.RCP R12, R21 ;  /* 0x00000015000c7308 */ /* 0x000ea20000001000 */
[----:B------:R-:W-:Y:S01]  /*1460*/  @P1 FMUL R13, R13, 0.25 ;  /* 0x3e8000000d0d1820 */ /* 0x000fe20000400000 */
[----:B------:R-:W-:-:S03]  /*1470*/  FSETP.NEU.AND P1, PT, R14, RZ, PT ;  /* 0x000000ff0e00720b */ /* 0x000fc60003f2d000 */
[----:B------:R-:W-:Y:S01]  /*1480*/  @!P2 FMUL R13, R13, 16777216 ;  /* 0x4b8000000d0da820 */ /* 0x000fe20000400000 */
[----:B------:R-:W-:-:S03]  /*1490*/  ISETP.GE.AND P2, PT, R0, 0x20, PT ;  /* 0x000000200000780c */ /* 0x000fc60003f46270 */
[----:B--2---:R-:W-:Y:S01]  /*14a0*/  FMUL R12, R12, R13 ;  /* 0x0000000d0c0c7220 */ /* 0x004fe20000400000 */
[----:B0-----:R-:W-:Y:S01]  /*14b0*/  FADD R7, -R6, R7 ;  /* 0x0000000706077221 */ /* 0x001fe20000000100 */
[----:B------:R-:W-:-:S03]  /*14c0*/  SHF.R.U32.HI R13, RZ, 0x5, R0 ;  /* 0x00000005ff0d7819 */ /* 0x000fc60000011600 */
[----:B------:R-:W-:Y:S01]  /*14d0*/  FMUL R11, R7, R7 ;  /* 0x00000007070b7220 */ /* 0x000fe20000400000 */
[----:B------:R-:W-:Y:S01]  /*14e0*/  SGXT.U32 R13, R13, 0x3 ;  /* 0x000000030d0d781a */ /* 0x000fe20000000000 */
[----:B-1----:R-:W-:Y:S01]  /*14f0*/  FADD R9, R8, R9 ;  /* 0x0000000908097221 */ /* 0x002fe20000000000 */
[----:B------:R-:W-:Y:S01]  /*1500*/  FSEL R12, R12, RZ, P1 ;  /* 0x000000ff0c0c7208 */ /* 0x000fe20000800000 */
[----:B------:R-:W-:Y:S01]  /*1510*/  FMUL R11, R10, R11 ;  /* 0x0000000b0a0b7220 */ /* 0x000fe20000400000 */
[----:B------:R-:W-:-:S03]  /*1520*/  LOP3.LUT R13, R20, R13, RZ, 0xfc, !PT ;  /* 0x0000000d140d7212 */ /* 0x000fc600078efcff */
[----:B------:R-:W-:Y:S01]  /*1530*/  FFMA R10, R7, R12, R6 ;  /* 0x0000000c070a7223 */ /* 0x000fe20000000006 */
[----:B------:R-:W-:Y:S01]  /*1540*/  FFMA R20, R12, R11, R9 ;  /* 0x0000000b0c147223 */ /* 0x000fe20000000009 */
[----:B------:R-:W-:Y:S04]  /*1550*/  @!P4 STS [R13.X4+0x100], R14 ;  /* 0x0001000e0d00c388 */ /* 0x000fe80000004800 */
[----:B------:R-:W-:Y:S04]  /*1560*/  @!P4 STS [R13.X4], R10 ;  /* 0x0000000a0d00c388 */ /* 0x000fe80000004800 */
[----:B------:R-:W-:Y:S04]  /*1570*/  @!P4 STS [R13.X4+0x80], R20 ;  /* 0x000080140d00c388 */ /* 0x000fe80000004800 */
[----:B------:R-:W-:Y:S06]  /*1580*/  BAR.SYNC.DEFER_BLOCKING 0x0 ;  /* 0x0000000000007b1d */ /* 0x000fec0000010000 */
[----:B------:R-:W0:Y:S04]  /*1590*/  @!P2 LDS R19, [R0.X4+0x100] ;  /* 0x000100000013a984 */ /* 0x000e280000004800 */
[----:B------:R-:W-:Y:S04]  /*15a0*/  @!P2 LDS R17, [R0.X4] ;  /* 0x000000000011a984 */ /* 0x000fe80000004800 */
[----:B------:R-:W1:Y:S04]  /*15b0*/  @!P2 LDS R18, [R0.X4+0x80] ;  /* 0x000080000012a984 */ /* 0x000e680000004800 */
[----:B0-----:R-:W0:Y:S04]  /*15c0*/  SHFL.BFLY PT, R8, R19, 0x4, 0x1f ;  /* 0x0c801f0013087f89 */ /* 0x001e2800000e0000 */
[----:B-1----:R-:W1:Y:S01]  /*15d0*/  SHFL.BFLY PT, R7, R18, 0x4, 0x1f ;  /* 0x0c801f0012077f89 */ /* 0x002e6200000e0000 */
[----:B0-----:R-:W-:-:S04]  /*15e0*/  FADD R9, R19, R8 ;  /* 0x0000000813097221 */ /* 0x001fc80000000000 */
[C---:B------:R-:W-:Y:S01]  /*15f0*/  FMUL R6, R9.reuse, 0.25 ;  /* 0x3e80000009067820 */ /* 0x040fe20000400000 */
[C---:B------:R-:W-:Y:S01]  /*1600*/  FSETP.GEU.AND P2, PT, |R9|.reuse, 1.175494350822287508e-38, PT ;  /* 0x008000000900780b */ /* 0x040fe20003f4e200 */
[----:B------:R-:W0:Y:S01]  /*1610*/  SHFL.BFLY PT, R12, R9, 0x2, 0x1f ;  /* 0x0c401f00090c7f89 */ /* 0x000e2200000e0000 */
[----:B------:R-:W-:Y:S01]  /*1620*/  FSETP.GT.AND P1, PT, |R9|, 8.50705917302346158658e+37, PT ;  /* 0x7e8000000900780b */ /* 0x000fe20003f24200 */
[----:B-1----:R-:W-:-:S03]  /*1630*/  FADD R18, R18, R7 ;  /* 0x0000000712127221 */ /* 0x002fc60000000000 */
[----:B------:R-:W-:Y:S02]  /*1640*/  FSEL R10, R6, R9, P1 ;  /* 0x00000009060a7208 */ /* 0x000fe40000800000 */
[----:B------:R-:W1:Y:S05]  /*1650*/  SHFL.BFLY PT, R6, R17, 0x4, 0x1f ;  /* 0x0c801f0011067f89 */ /* 0x000e6a00000e0000 */
[----:B------:R-:W-:Y:S02]  /*1660*/  @!P2 FMUL R10, R10, 16777216 ;  /* 0x4b8000000a0aa820 */ /* 0x000fe40000400000 */
[----:B------:R-:W-:Y:S02]  /*1670*/  @P1 FMUL R8, R8, 0.25 ;  /* 0x3e80000008081820 */ /* 0x000fe40000400000 */
[----:B------:R-:W2:Y:S02]  /*1680*/  MUFU.RCP R11, R10 ;  /* 0x0000000a000b7308 */ /* 0x000ea40000001000 */
[----:B------:R-:W-:Y:S01]  /*1690*/  @!P2 FMUL R8, R8, 16777216 ;  /* 0x4b8000000808a820 */ /* 0x000fe20000400000 */
[C---:B------:R-:W-:Y:S01]  /*16a0*/  FSETP.NEU.AND P2, PT, R9.reuse, RZ, PT ;  /* 0x000000ff0900720b */ /* 0x040fe20003f4d000 */
[----:B0-----:R-:W-:-:S04]  /*16b0*/  FADD R13, R9, R12 ;  /* 0x0000000c090d7221 */ /* 0x001fc80000000000 */
[C---:B------:R-:W-:Y:S01]  /*16c0*/  FMUL R14, R13.reuse, 0.25 ;  /* 0x3e8000000d0e7820 */ /* 0x040fe20000400000 */
[C---:B------:R-:W-:Y:S01]  /*16d0*/  FSETP.GEU.AND P5, PT, |R13|.reuse, 1.175494350822287508e-38, PT ;  /* 0x008000000d00780b */ /* 0x040fe20003fae200 */
[----:B------:R-:W0:Y:S01]  /*16e0*/  SHFL.BFLY PT, R20, R13, 0x1, 0x1f ;  /* 0x0c201f000d147f89 */ /* 0x000e2200000e0000 */
[----:B------:R-:W-:Y:S01]  /*16f0*/  FSETP.GT.AND P1, PT, |R13|, 8.50705917302346158658e+37, PT ;  /* 0x7e8000000d00780b */ /* 0x000fe20003f24200 */
[----:B--2---:R-:W-:Y:S01]  /*1700*/  FMUL R11, R11, R8 ;  /* 0x000000080b0b7220 */ /* 0x004fe20000400000 */
[----:B-1----:R-:W-:Y:S02]  /*1710*/  FADD R6, -R17, R6 ;  /* 0x0000000611067221 */ /* 0x002fe40000000100 */
[----:B------:R-:W-:Y:S02]  /*1720*/  FSEL R14, R14, R13, P1 ;  /* 0x0000000d0e0e7208 */ /* 0x000fe40000800000 */
[----:B------:R-:W-:Y:S01]  /*1730*/  FSEL R11, R11, RZ, P2 ;  /* 0x000000ff0b0b7208 */ /* 0x000fe20001000000 */
[----:B------:R-:W-:-:S04]  /*1740*/  FMUL R8, R6, R6 ;  /* 0x0000000606087220 */ /* 0x000fc80000400000 */
[----:B------:R-:W-:Y:S01]  /*1750*/  FFMA R6, R6, R11, R17 ;  /* 0x0000000b06067223 */ /* 0x000fe20000000011 */
[----:B------:R-:W-:Y:S01]  /*1760*/  @!P5 FMUL R14, R14, 16777216 ;  /* 0x4b8000000e0ed820 */ /* 0x000fe20000400000 */
[----:B------:R-:W-:Y:S01]  /*1770*/  FMUL R8, R19, R8 ;  /* 0x0000000813087220 */ /* 0x000fe20000400000 */
[----:B------:R-:W-:Y:S01]  /*1780*/  @P1 FMUL R12, R12, 0.25 ;  /* 0x3e8000000c0c1820 */ /* 0x000fe20000400000 */
[----:B------:R-:W-:Y:S01]  /*1790*/  FSETP.NEU.AND P1, PT, R13, RZ, PT ;  /* 0x000000ff0d00720b */ /* 0x000fe20003f2d000 */
[----:B------:R-:W1:Y:S01]  /*17a0*/  SHFL.BFLY PT, R7, R6, 0x2, 0x1f ;  /* 0x0c401f0006077f89 */ /* 0x000e6200000e0000 */
[----:B------:R-:W2:Y:S01]  /*17b0*/  MUFU.RCP R15, R14 ;  /* 0x0000000e000f7308 */ /* 0x000ea20000001000 */
[----:B------:R-:W-:Y:S01]  /*17c0*/  FFMA R8, R11, R8, R18 ;  /* 0x000000080b087223 */ /* 0x000fe20000000012 */
[----:B------:R-:W-:-:S04]  /*17d0*/  @!P5 FMUL R12, R12, 16777216 ;  /* 0x4b8000000c0cd820 */ /* 0x000fc80000400000 */
[----:B------:R-:W3:Y:S01]  /*17e0*/  SHFL.BFLY PT, R11, R8, 0x2, 0x1f ;  /* 0x0c401f00080b7f89 */ /* 0x000ee200000e0000 */
[----:B0-----:R-:W-:-:S05]  /*17f0*/  FADD R17, R13, R20 ;  /* 0x000000140d117221 */ /* 0x001fca0000000000 */
[----:B------:R-:W-:Y:S01]  /*1800*/  FSETP.GEU.AND P2, PT, |R17|, 1.175494350822287508e-38, PT ;  /* 0x008000001100780b */ /* 0x000fe20003f4e200 */
[----:B--2---:R-:W-:Y:S01]  /*1810*/  FMUL R15, R15, R12 ;  /* 0x0000000c0f0f7220 */ /* 0x004fe20000400000 */
[----:B------:R-:W-:-:S04]  /*1820*/  FMUL R12, R17, 0.25 ;  /* 0x3e800000110c7820 */ /* 0x000fc80000400000 */
[----:B------:R-:W-:Y:S01]  /*1830*/  FSEL R15, R15, RZ, P1 ;  /* 0x000000ff0f0f7208 */ /* 0x000fe20000800000 */
[----:B-1----:R-:W-:Y:S01]  /*1840*/  FADD R7, -R6, R7 ;  /* 0x0000000706077221 */ /* 0x002fe20000000100 */
[----:B------:R-:W-:-:S03]  /*1850*/  FSETP.GT.AND P1, PT, |R17|, 8.50705917302346158658e+37, PT ;  /* 0x7e8000001100780b */ /* 0x000fc60003f24200 */
[C---:B------:R-:W-:Y:S01]  /*1860*/  FMUL R10, R7.reuse, R7 ;  /* 0x00000007070a7220 */ /* 0x040fe20000400000 */
[----:B------:R-:W-:Y:S01]  /*1870*/  FFMA R6, R7, R15, R6 ;  /* 0x0000000f07067223 */ /* 0x000fe20000000006 */
[----:B------:R-:W-:Y:S01]  /*1880*/  FSEL R12, R12, R17, P1 ;  /* 0x000000110c0c7208 */ /* 0x000fe20000800000 */
[----:B---3--:R-:W-:Y:S01]  /*1890*/  FADD R8, R8, R11 ;  /* 0x0000000b08087221 */ /* 0x008fe20000000000 */
[----:B------:R-:W-:Y:S02]  /*18a0*/  FMUL R10, R9, R10 ;  /* 0x0000000a090a7220 */ /* 0x000fe40000400000 */
[----:B------:R-:W0:Y:S01]  /*18b0*/  SHFL.BFLY PT, R7, R6, 0x1, 0x1f ;  /* 0x0c201f0006077f89 */ /* 0x000e2200000e0000 */
[----:B------:R-:W-:Y:S01]  /*18c0*/  @!P2 FMUL R12, R12, 16777216 ;  /* 0x4b8000000c0ca820 */ /* 0x000fe20000400000 */
[----:B------:R-:W-:Y:S01]  /*18d0*/  FFMA R8, R15, R10, R8 ;  /* 0x0000000a0f087223 */ /* 0x000fe20000000008 */
[----:B------:R-:W-:Y:S01]  /*18e0*/  IMAD.MOV.U32 R15, RZ, RZ, 0x7f800000 ;  /* 0x7f800000ff0f7424 */ /* 0x000fe200078e00ff */
[----:B------:R-:W-:Y:S01]  /*18f0*/  @P1 FMUL R20, R20, 0.25 ;  /* 0x3e80000014141820 */ /* 0x000fe20000400000 */
[----:B------:R1:W2:Y:S01]  /*1900*/  MUFU.RCP R11, R12 ;  /* 0x0000000c000b7308 */ /* 0x0002a20000001000 */
[----:B------:R-:W-:Y:S01]  /*1910*/  LOP3.LUT P1, RZ, R0, 0x7, RZ, 0xc0, !PT ;  /* 0x0000000700ff7812 */ /* 0x000fe2000782c0ff */
[----:B------:R-:W3:Y:S01]  /*1920*/  SHFL.BFLY PT, R9, R8, 0x1, 0x1f ;  /* 0x0c201f0008097f89 */ /* 0x000ee200000e0000 */
[----:B------:R-:W-:Y:S01]  /*1930*/  @!P2 FMUL R20, R20, 16777216 ;  /* 0x4b8000001414a820 */ /* 0x000fe20000400000 */
[----:B------:R-:W-:-:S02]  /*1940*/  FSETP.NEU.AND P2, PT, R17, RZ, PT ;  /* 0x000000ff1100720b */ /* 0x000fc40003f4d000 */
[----:B------:R-:W-:Y:S01]  /*1950*/  ISETP.LT.AND P1, PT, R0, 0x20, !P1 ;  /* 0x000000200000780c */ /* 0x000fe20004f21270 */
[----:B-1----:R-:W-:Y:S01]  /*1960*/  IMAD.SHL.U32 R12, R2, 0x20, RZ ;  /* 0x00000020020c7824 */ /* 0x002fe200078e00ff */
[----:B--2---:R-:W-:Y:S01]  /*1970*/  FMUL R11, R11, R20 ;  /* 0x000000140b0b7220 */ /* 0x004fe20000400000 */
[----:B------:R-:W-:Y:S01]  /*1980*/  IMAD.MOV.U32 R20, RZ, RZ, RZ ;  /* 0x000000ffff147224 */ /* 0x000fe200078e00ff */
[----:B0-----:R-:W-:-:S09]  /*1990*/  FADD R7, -R6, R7 ;  /* 0x0000000706077221 */ /* 0x001fd20000000100 */
[----:B------:R-:W-:Y:S01]  /*19a0*/  @P1 STS [R0.X4+0x100], R17 ;  /* 0x0001001100001388 */ /* 0x000fe20000004800 */
[----:B------:R-:W-:Y:S01]  /*19b0*/  FSEL R11, R11, RZ, P2 ;  /* 0x000000ff0b0b7208 */ /* 0x000fe20001000000 */
[----:B------:R-:W-:Y:S01]  /*19c0*/  FMUL R14, R7, R7 ;  /* 0x00000007070e7220 */ /* 0x000fe20000400000 */
[----:B---3--:R-:W-:-:S03]  /*19d0*/  FADD R10, R8, R9 ;  /* 0x00000009080a7221 */ /* 0x008fc60000000000 */
[----:B------:R-:W-:Y:S01]  /*19e0*/  FMUL R14, R13, R14 ;  /* 0x0000000e0d0e7220 */ /* 0x000fe20000400000 */
[----:B------:R-:W-:Y:S01]  /*19f0*/  FFMA R7, R7, R11, R6 ;  /* 0x0000000b07077223 */ /* 0x000fe20000000006 */
[----:B------:R-:W-:Y:S02]  /*1a00*/  IMAD.MOV.U32 R9, RZ, RZ, 0x7f800000 ;  /* 0x7f800000ff097424 */ /* 0x000fe400078e00ff */
[----:B------:R-:W-:Y:S01]  /*1a10*/  FFMA R11, R11, R14, R10 ;  /* 0x0000000e0b0b7223 */ /* 0x000fe2000000000a */
[----:B------:R-:W-:Y:S01]  /*1a20*/  IMAD.MOV.U32 R10, RZ, RZ, 0x7f800000 ;  /* 0x7f800000ff0a7424 */ /* 0x000fe200078e00ff */
[----:B------:R0:W-:Y:S01]  /*1a30*/  @P1 STS [R0.X4], R7 ;  /* 0x0000000700001388 */ /* 0x0001e20000004800 */
[----:B------:R-:W-:Y:S02]  /*1a40*/  IMAD.MOV.U32 R14, RZ, RZ, -0x800000 ;  /* 0xff800000ff0e7424 */ /* 0x000fe400078e00ff */
[----:B------:R-:W-:Y:S01]  /*1a50*/  IMAD.MOV.U32 R13, RZ, RZ, 0x7f800000 ;  /* 0x7f800000ff0d7424 */ /* 0x000fe200078e00ff */
[----:B------:R1:W-:Y:S04]  /*1a60*/  @P1 STS [R0.X4+0x80], R11 ;  /* 0x0000800b00001388 */ /* 0x0003e80000004800 */
[----:B------:R-:W-:Y:S01]  /*1a70*/  BAR.SYNC.DEFER_BLOCKING 0x0 ;  /* 0x0000000000007b1d */ /* 0x000fe20000010000 */
[----:B0-----:R-:W-:-:S02]  /*1a80*/  IMAD.MOV.U32 R7, RZ, RZ, 0x7f800000 ;  /* 0x7f800000ff077424 */ /* 0x001fc400078e00ff */
[----:B-1----:R-:W-:-:S03]  /*1a90*/  IMAD.MOV.U32 R11, RZ, RZ, -0x800000 ;  /* 0xff800000ff0b7424 */ /* 0x002fc600078e00ff */
[----:B------:R-:W0:Y:S04]  /*1aa0*/  LDS R8, [R12+0x80] ;  /* 0x000080000c087984 */ /* 0x000e280000000800 */
[----:B------:R1:W2:Y:S02]  /*1ab0*/  LDS R6, [R12] ;  /* 0x000000000c067984 */ /* 0x0002a40000000800 */
[----:B-1----:R-:W-:-:S04]  /*1ac0*/  SHF.R.U32.HI R12, RZ, 0x4, R0 ;  /* 0x00000004ff0c7819 */ /* 0x002fc80000011600 */
[----:B------:R-:W-:Y:S01]  /*1ad0*/  LOP3.LUT R27, R12, 0x30, RZ, 0xc0, !PT ;  /* 0x000000300c1b7812 */ /* 0x000fe200078ec0ff */
[----:B------:R-:W-:-:S04]  /*1ae0*/  IMAD.MOV.U32 R12, RZ, RZ, 0x7f800000 ;  /* 0x7f800000ff0c7424 */ /* 0x000fc800078e00ff */
[----:B------:R-:W-:-:S04]  /*1af0*/  IMAD R27, R16, 0x4, R27 ;  /* 0x00000004101b7824 */ /* 0x000fc800078e021b */
[----:B------:R-:W-:Y:S01]  /*1b00*/  IMAD R31, R16, -0x2, R27 ;  /* 0xfffffffe101f7824 */ /* 0x000fe200078e021b */
[----:B0-----:R-:W-:Y:S01]  /*1b10*/  FFMA R25, R8, R25, 9.9999999747524270788e-07 ;  /* 0x358637bd08197423 */ /* 0x001fe20000000019 */
[----:B------:R-:W-:-:S05]  /*1b20*/  IMAD.MOV.U32 R8, RZ, RZ, -0x800000 ;  /* 0xff800000ff087424 */ /* 0x000fca00078e00ff */
[----:B--2---:R-:W0:Y:S02]  /*1b30*/  MUFU.RSQ R25, R25 ;  /* 0x0000001900197308 */ /* 0x004e240000001400 */
.L_x_0:
[----:B------:R-:W-:Y:S01]  /*1b40*/  IMAD.SHL.U32 R17, R0, 0x8, RZ ;  /* 0x0000000800117824 */ /* 0x000fe200078e00ff */
[----:B------:R-:W-:Y:S01]  /*1b50*/  CS2R R34, SRZ ;  /* 0x0000000000227805 */ /* 0x000fe2000001ff00 */
[----:B------:R-:W-:Y:S01]  /*1b60*/  IMAD.MOV.U32 R33, RZ, RZ, 0x2 ;  /* 0x00000002ff217424 */ /* 0x000fe200078e00ff */
[----:B------:R-:W-:Y:S02]  /*1b70*/  CS2R R18, SRZ ;  /* 0x0000000000127805 */ /* 0x000fe4000001ff00 */
[----:B------:R-:W-:Y:S02]  /*1b80*/  LOP3.LUT R28, R20, 0x7f8, R17, 0xf8, !PT ;  /* 0x000007f8141c7812 */ /* 0x000fe400078ef811 */
[----:B------:R-:W-:Y:S02]  /*1b90*/  LOP3.LUT R17, R2, R3, RZ, 0xfc, !PT ;  /* 0x0000000302117212 */ /* 0x000fe400078efcff */
[----:B------:R-:W-:-:S03]  /*1ba0*/  ISETP.LT.U32.AND P1, PT, R28, 0xc00, PT ;  /* 0x00000c001c00780c */ /* 0x000fc60003f21070 */
[----:B------:R-:W-:Y:S01]  /*1bb0*/  IMAD R28, R17, 0xc00, R28 ;  /* 0x00000c00111c7824 */ /* 0x000fe200078e021c */
[----:B------:R-:W-:Y:S01]  /*1bc0*/  ISETP.LT.U32.AND.EX P1, PT, R34, RZ, !P3, P1 ;  /* 0x000000ff2200720c */ /* 0x000fe20005f21110 */
[----:B------:R-:W-:Y:S02]  /*1bd0*/  CS2R R16, SRZ ;  /* 0x0000000000107805 */ /* 0x000fe4000001ff00 */
[----:B------:R-:W-:-:S10]  /*1be0*/  IMAD.WIDE R32, R28, R33, c[0x0][0x160] ;  /* 0x000058001c207625 */ /* 0x000fd400078e0221 */
[----:B------:R1:W2:Y:S01]  /*1bf0*/  @P1 LDG.E.EF.128 R16, [R32.64] ;  /* 0x0000000420101981 */ /* 0x0002a2000c0e1d00 */
[----:B------:R-:W-:Y:S01]  /*1c00*/  LOP3.LUT R21, R20, R29, RZ, 0xfc, !PT ;  /* 0x0000001d14157212 */ /* 0x000fe200078efcff */
[----:B------:R-:W-:Y:S02]  /*1c10*/  IMAD.MOV.U32 R50, RZ, RZ, RZ ;  /* 0x000000ffff327224 */ /* 0x000fe400078e00ff */
[----:B------:R-:W-:Y:S01]  /*1c20*/  IMAD.MOV.U32 R48, RZ, RZ, RZ ;  /* 0x000000ffff307224 */ /* 0x000fe200078e00ff */
[C---:B------:R-:W-:Y:S02]  /*1c30*/  ISETP.GE.U32.AND P2, PT, R21.reuse, 0xc00, PT ;  /* 0x00000c001500780c */ /* 0x040fe40003f46070 */
[C---:B------:R-:W-:Y:S02]  /*1c40*/  LEA R22, P5, R21.reuse, c[0x0][0x170], 0x1 ;  /* 0x00005c0015167a11 */ /* 0x040fe400078a08ff */
[----:B------:R-:W-:Y:S02]  /*1c50*/  ISETP.GE.U32.AND.EX P2, PT, R34, RZ, PT, P2 ;  /* 0x000000ff2200720c */ /* 0x000fe40003f46120 */
[----:B------:R-:W-:-:S02]  /*1c60*/  LEA.HI.X R23, R21, c[0x0][0x174], R34, 0x1, P5 ;  /* 0x00005d0015177a11 */ /* 0x000fc400028f0c22 */
[----:B------:R-:W-:Y:S01]  /*1c70*/  LEA R20, P5, R21, c[0x0][0x168], 0x2 ;  /* 0x00005a0015147a11 */ /* 0x000fe200078a10ff */
[----:B-1----:R-:W-:-:S08]  /*1c80*/  CS2R R32, SRZ ;  /* 0x0000000000207805 */ /* 0x002fd0000001ff00 */
[----:B------:R1:W3:Y:S01]  /*1c90*/  @!P2 LDG.E.EL R50, [R22.64+0x1800] ;  /* 0x001800041632a981 */ /* 0x0002e2000c2e1900 */
[----:B------:R-:W-:-:S03]  /*1ca0*/  LEA.HI.X R21, R21, c[0x0][0x16c], R34, 0x2, P5 ;  /* 0x00005b0015157a11 */ /* 0x000fc600028f1422 */
[----:B------:R1:W4:Y:S04]  /*1cb0*/  @!P2 LDG.E.EL R48, [R22.64] ;  /* 0x000000041630a981 */ /* 0x000328000c2e1900 */
[----:B------:R5:W4:Y:S04]  /*1cc0*/  @!P2 LDG.E.EL.64 R32, [R20.64+0x3000] ;  /* 0x003000041420a981 */ /* 0x000b28000c2e1b00 */
[----:B------:R5:W4:Y:S04]  /*1cd0*/  @!P2 LDG.E.EL.64 R34, [R20.64] ;  /* 0x000000041422a981 */ /* 0x000b28000c2e1b00 */
[----:B------:R-:W-:Y:S01]  /*1ce0*/  BAR.SYNC.DEFER_BLOCKING 0x0 ;  /* 0x0000000000007b1d */ /* 0x000fe20000010000 */
[----:B------:R-:W-:-:S02]  /*1cf0*/  ISETP.LT.AND P2, PT, R3, 0x1010, !P2 ;  /* 0x000010100300780c */ /* 0x000fc40005741270 */
[----:B------:R-:W-:Y:S02]  /*1d00*/  FSETP.NAN.AND P5, PT, R15, R15, PT ;  /* 0x0000000f0f00720b */ /* 0x000fe40003fa8000 */
[C---:B--2---:R-:W-:Y:S01]  /*1d10*/  PRMT R38, R16.reuse, 0x7632, R38 ;  /* 0x0000763210267816 */ /* 0x044fe20000000026 */
[----:B------:R-:W-:Y:S01]  /*1d20*/  IMAD.U32 R39, R16, 0x10000, RZ ;  /* 0x0001000010277824 */ /* 0x000fe200078e00ff */
[C---:B------:R-:W-:Y:S01]  /*1d30*/  PRMT R16, R17.reuse, 0x7632, R16 ;  /* 0x0000763211107816 */ /* 0x040fe20000000010 */
[----:B------:R-:W-:Y:S01]  /*1d40*/  IMAD.U32 R41, R17, 0x10000, RZ ;  /* 0x0001000011297824 */ /* 0x000fe200078e00ff */
[C---:B------:R-:W-:Y:S01]  /*1d50*/  PRMT R17, R18.reuse, 0x7632, R17 ;  /* 0x0000763212117816 */ /* 0x040fe20000000011 */
[----:B------:R-:W-:Y:S01]  /*1d60*/  IMAD.U32 R43, R18, 0x10000, RZ ;  /* 0x00010000122b7824 */ /* 0x000fe200078e00ff */
[C---:B------:R-:W-:Y:S01]  /*1d70*/  PRMT R18, R19.reuse, 0x7632, R18 ;  /* 0x0000763213127816 */ /* 0x040fe20000000012 */
[----:B------:R-:W-:Y:S01]  /*1d80*/  IMAD.U32 R51, R19, 0x10000, RZ ;  /* 0x0001000013337824 */ /* 0x000fe200078e00ff */
[----:B-----5:R-:W-:Y:S01]  /*1d90*/  FADD R20, -R6, R41 ;  /* 0x0000002906147221 */ /* 0x020fe20000000100 */
[----:B------:R-:W-:Y:S01]  /*1da0*/  IMAD.U32 R19, R38, 0x10000, RZ ;  /* 0x0001000026137824 */ /* 0x000fe200078e00ff */
[----:B-1----:R-:W-:Y:S01]  /*1db0*/  FADD R22, -R6, R43 ;  /* 0x0000002b06167221 */ /* 0x002fe20000000100 */
[----:B------:R-:W-:Y:S01]  /*1dc0*/  IMAD.U32 R23, R16, 0x10000, RZ ;  /* 0x0001000010177824 */ /* 0x000fe200078e00ff */
[C---:B------:R-:W-:Y:S01]  /*1dd0*/  FADD R16, -R6.reuse, R39 ;  /* 0x0000002706107221 */ /* 0x040fe20000000100 */
[----:B------:R-:W-:Y:S01]  /*1de0*/  IMAD.U32 R17, R17, 0x10000, RZ ;  /* 0x0001000011117824 */ /* 0x000fe200078e00ff */
[----:B------:R-:W-:Y:S01]  /*1df0*/  FADD R52, -R6, R51 ;  /* 0x0000003306347221 */ /* 0x000fe20000000100 */
[----:B------:R-:W-:Y:S01]  /*1e00*/  IMAD.U32 R21, R18, 0x10000, RZ ;  /* 0x0001000012157824 */ /* 0x000fe200078e00ff */
[C---:B------:R-:W-:Y:S01]  /*1e10*/  FADD R38, -R6.reuse, R19 ;  /* 0x0000001306267221 */ /* 0x040fe20000000100 */
[C---:B------:R-:W-:Y:S01]  /*1e20*/  FADD R40, -R6.reuse, R23 ;  /* 0x0000001706287221 */ /* 0x040fe20000000100 */
[C---:B------:R-:W-:Y:S01]  /*1e30*/  FADD R42, -R6.reuse, R17 ;  /* 0x00000011062a7221 */ /* 0x040fe20000000100 */
[----:B------:R-:W-:Y:S01]  /*1e40*/  FADD R54, -R6, R21 ;  /* 0x0000001506367221 */ /* 0x000fe20000000100 */
[C---:B0-----:R-:W-:Y:S01]  /*1e50*/  FMUL R18, R25.reuse, R20 ;  /* 0x0000001419127220 */ /* 0x041fe20000400000 */
[C---:B------:R-:W-:Y:S01]  /*1e60*/  FMUL R20, R25.reuse, R22 ;  /* 0x0000001619147220 */ /* 0x040fe20000400000 */
[C---:B------:R-:W-:Y:S01]  /*1e70*/  FMUL R16, R25.reuse, R16 ;  /* 0x0000001019107220 */ /* 0x040fe20000400000 */
[C---:B------:R-:W-:Y:S01]  /*1e80*/  FMUL R22, R25.reuse, R52 ;  /* 0x0000003419167220 */ /* 0x040fe20000400000 */
[C---:B------:R-:W-:Y:S01]  /*1e90*/  FMUL R17, R25.reuse, R38 ;  /* 0x0000002619117220 */ /* 0x040fe20000400000 */
[C---:B------:R-:W-:Y:S01]  /*1ea0*/  FMUL R19, R25.reuse, R40 ;  /* 0x0000002819137220 */ /* 0x040fe20000400000 */
[C---:B------:R-:W-:Y:S01]  /*1eb0*/  FMUL R21, R25.reuse, R42 ;  /* 0x0000002a19157220 */ /* 0x040fe20000400000 */
[----:B------:R-:W-:Y:S01]  /*1ec0*/  FMUL R23, R25, R54 ;  /* 0x0000003619177220 */ /* 0x000fe20000400000 */
[----:B---3--:R-:W-:-:S02]  /*1ed0*/  PRMT R42, R50, 0x7632, R42 ;  /* 0x00007632322a7816 */ /* 0x008fc4000000002a */
[----:B------:R0:W-:Y:S01]  /*1ee0*/  STS.128 [R27], R16 ;  /* 0x000000101b007388 */ /* 0x0001e20000000c00 */
[----:B----4-:R-:W-:Y:S02]  /*1ef0*/  PRMT R51, R48, 0x7632, R51 ;  /* 0x0000763230337816 */ /* 0x010fe40000000033 */
[----:B------:R-:W-:Y:S01]  /*1f00*/  IMAD.U32 R52, R42, 0x10000, RZ ;  /* 0x000100002a347824 */ /* 0x000fe200078e00ff */
[----:B------:R1:W-:Y:S02]  /*1f10*/  STS.128 [R27+0x10], R20 ;  /* 0x000010141b007388 */ /* 0x0003e40000000c00 */
[----:B------:R-:W-:Y:S01]  /*1f20*/  IMAD.U32 R54, R51, 0x10000, RZ ;  /* 0x0001000033367824 */ /* 0x000fe200078e00ff */
[----:B------:R-:W-:Y:S01]  /*1f30*/  FADD R33, R52, R33 ;  /* 0x0000002134217221 */ /* 0x000fe20000000000 */
[----:B------:R-:W-:Y:S01]  /*1f40*/  BAR.SYNC.DEFER_BLOCKING 0x0 ;  /* 0x0000000000007b1d */ /* 0x000fe20000010000 */
[----:B0-----:R-:W-:Y:S01]  /*1f50*/  IMAD.U32 R17, R50, 0x10000, RZ ;  /* 0x0001000032117824 */ /* 0x001fe200078e00ff */
[----:B------:R-:W-:Y:S01]  /*1f60*/  FADD R18, R54, R35 ;  /* 0x0000002336127221 */ /* 0x000fe20000000000 */
[----:B------:R-:W-:Y:S01]  /*1f70*/  FADD R19, R33, 1 ;  /* 0x3f80000021137421 */ /* 0x000fe20000000000 */
[----:B------:R-:W-:Y:S01]  /*1f80*/  IMAD.SHL.U32 R35, R29, 0x2, RZ ;  /* 0x000000021d237824 */ /* 0x000fe200078e00ff */
[----:B------:R-:W-:Y:S01]  /*1f90*/  FADD R17, R17, R32 ;  /* 0x0000002011117221 */ /* 0x000fe20000000000 */
[----:B-1----:R-:W-:-:S04]  /*1fa0*/  IMAD.U32 R21, R48, 0x10000, RZ ;  /* 0x0001000030157824 */ /* 0x002fc800078e00ff */
[----:B------:R-:W-:Y:S01]  /*1fb0*/  FADD R34, R21, R34 ;  /* 0x0000002215227221 */ /* 0x000fe20000000000 */
[----:B------:R-:W-:Y:S01]  /*1fc0*/  FADD R21, R17, 1 ;  /* 0x3f80000011157421 */ /* 0x000fe20000000000 */
[----:B------:R-:W0:Y:S04]  /*1fd0*/  LDS.64 R38, [R29.X4] ;  /* 0x000000001d267984 */ /* 0x000e280000004a00 */
[----:B------:R-:W1:Y:S04]  /*1fe0*/  LDS.64 R40, [R29.X4+0x2010] ;  /* 0x002010001d287984 */ /* 0x000e680000004a00 */
[----:B------:R-:W2:Y:S04]  /*1ff0*/  LDS.64 R42, [R29.X4+0x6030] ;  /* 0x006030001d2a7984 */ /* 0x000ea80000004a00 */
[----:B------:R-:W3:Y:S01]  /*2000*/  LDS.64 R16, [R29.X4+0x4020] ;  /* 0x004020001d107984 */ /* 0x000ee20000004a00 */
[----:B0-----:R-:W-:Y:S01]  /*2010*/  FFMA R20, R39, R19, R18 ;  /* 0x0000001327147223 */ /* 0x001fe20000000012 */
[----:B------:R-:W-:Y:S01]  /*2020*/  FFMA R23, R38, R21, R34 ;  /* 0x0000001526177223 */ /* 0x000fe20000000022 */
[----:B-1----:R-:W-:Y:S01]  /*2030*/  FFMA R41, R19, R41, R18 ;  /* 0x0000002913297223 */ /* 0x002fe20000000012 */
[----:B------:R-:W-:Y:S02]  /*2040*/  BAR.SYNC.DEFER_BLOCKING 0x0 ;  /* 0x0000000000007b1d */ /* 0x000fe40000010000 */
[----:B------:R-:W-:Y:S01]  /*2050*/  FSETP.GEU.AND P6, PT, R15, R20, PT ;  /* 0x000000140f00720b */ /* 0x000fe20003fce000 */
[--C-:B------:R-:W-:Y:S01]  /*2060*/  FFMA R40, R21, R40, R34.reuse ;  /* 0x0000002815287223 */ /* 0x100fe20000000022 */
[----:B--2---:R-:W-:Y:S01]  /*2070*/  FFMA R42, R42, R21, R34 ;  /* 0x000000152a2a7223 */ /* 0x004fe20000000022 */
[----:B------:R-:W-:Y:S01]  /*2080*/  FFMA R43, R43, R19, R18 ;  /* 0x000000132b2b7223 */ /* 0x000fe20000000012 */
[----:B------:R-:W-:-:S02]  /*2090*/  FSEL R22, R15, R20, !P6 ;  /* 0x000000140f167208 */ /* 0x000fc40007000000 */
[C---:B------:R-:W-:Y:S01]  /*20a0*/  FSETP.NAN.AND P6, PT, R10.reuse, R10, PT ;  /* 0x0000000a0a00720b */ /* 0x040fe20003fc8000 */
[----:B---3--:R-:W-:Y:S01]  /*20b0*/  FFMA R34, R21, R16, R34 ;  /* 0x0000001015227223 */ /* 0x008fe20000000022 */
[----:B------:R-:W-:Y:S02]  /*20c0*/  @P2 FSEL R15, R15, R22, P5 ;  /* 0x000000160f0f2208 */ /* 0x000fe40002800000 */
[-C--:B------:R-:W-:Y:S02]  /*20d0*/  FSETP.GEU.AND P5, PT, R10, R23.reuse, PT ;  /* 0x000000170a00720b */ /* 0x080fe40003fae000 */
[-C--:B------:R-:W-:Y:S02]  /*20e0*/  F2FP.BF16.PACK_AB R16, R20, R23.reuse ;  /* 0x000000171410723e */ /* 0x080fe400000010ff */
[----:B------:R-:W-:Y:S02]  /*20f0*/  FSEL R33, R10, R23, !P5 ;  /* 0x000000170a217208 */ /* 0x000fe40006800000 */
[----:B------:R-:W-:-:S02]  /*2100*/  FSETP.GEU.AND P5, PT, R12, R41, PT ;  /* 0x000000290c00720b */ /* 0x000fc40003fae000 */
[----:B------:R-:W-:Y:S02]  /*2110*/  @P2 FSEL R10, R10, R33, P6 ;  /* 0x000000210a0a2208 */ /* 0x000fe40003000000 */
[C---:B------:R-:W-:Y:S02]  /*2120*/  FSETP.NAN.AND P6, PT, R12.reuse, R12, PT ;  /* 0x0000000c0c00720b */ /* 0x040fe40003fc8000 */
[----:B------:R-:W-:Y:S01]  /*2130*/  FSEL R33, R12, R41, !P5 ;  /* 0x000000290c217208 */ /* 0x000fe20006800000 */
[----:B------:R-:W-:Y:S01]  /*2140*/  STS [R35], R16 ;  /* 0x0000001023007388 */ /* 0x000fe20000000800 */
[----:B------:R-:W-:Y:S02]  /*2150*/  FSETP.GEU.AND P5, PT, R24, R42, PT ;  /* 0x0000002a1800720b */ /* 0x000fe40003fae000 */
[----:B------:R-:W-:Y:S02]  /*2160*/  @P2 FSEL R12, R12, R33, P6 ;  /* 0x000000210c0c2208 */ /* 0x000fe40003000000 */
[----:B------:R-:W-:-:S02]  /*2170*/  FSETP.GEU.AND P6, PT, R7, R40, PT ;  /* 0x000000280700720b */ /* 0x000fc40003fce000 */
[C---:B------:R-:W-:Y:S02]  /*2180*/  FSEL R33, R24.reuse, R42, !P5 ;  /* 0x0000002a18217208 */ /* 0x040fe40006800000 */
[----:B------:R-:W-:Y:S02]  /*2190*/  FSEL R22, R7, R40, !P6 ;  /* 0x0000002807167208 */ /* 0x000fe40007000000 */
[C---:B------:R-:W-:Y:S02]  /*21a0*/  FSETP.NAN.AND P6, PT, R24.reuse, R24, PT ;  /* 0x000000181800720b */ /* 0x040fe40003fc8000 */
[----:B------:R-:W-:Y:S02]  /*21b0*/  FSETP.GEU.AND P5, PT, R9, R43, PT ;  /* 0x0000002b0900720b */ /* 0x000fe40003fae000 */
[----:B------:R-:W-:Y:S01]  /*21c0*/  @P2 FSEL R24, R24, R33, P6 ;  /* 0x0000002118182208 */ /* 0x000fe20003000000 */
[----:B------:R-:W-:Y:S01]  /*21d0*/  FFMA R33, R19, R17, R18 ;  /* 0x0000001113217223 */ /* 0x000fe20000000012 */
[----:B------:R-:W-:-:S02]  /*21e0*/  FSETP.NAN.AND P6, PT, R9, R9, PT ;  /* 0x000000090900720b */ /* 0x000fc40003fc8000 */
[----:B------:R-:W-:Y:S02]  /*21f0*/  FSEL R32, R9, R43, !P5 ;  /* 0x0000002b09207208 */ /* 0x000fe40006800000 */
[----:B------:R-:W-:Y:S02]  /*2200*/  F2FP.BF16.PACK_AB R17, R41, R40 ;  /* 0x000000282911723e */ /* 0x000fe400000010ff */
[----:B------:R-:W-:Y:S02]  /*2210*/  @P2 FSEL R9, R9, R32, P6 ;  /* 0x0000002009092208 */ /* 0x000fe40003000000 */
[----:B------:R-:W-:Y:S01]  /*2220*/  F2FP.BF16.PACK_AB R21, R33, R34 ;  /* 0x000000222115723e */ /* 0x000fe200000010ff */
[----:B------:R-:W-:Y:S01]  /*2230*/  STS [R35+0x1010], R17 ;  /* 0x0010101123007388 */ /* 0x000fe20000000800 */
[----:B------:R-:W-:Y:S02]  /*2240*/  F2FP.BF16.PACK_AB R32, R43, R42 ;  /* 0x0000002a2b20723e */ /* 0x000fe400000010ff */
[----:B------:R-:W-:Y:S01]  /*2250*/  FSETP.NAN.AND P5, PT, R7, R7, PT ;  /* 0x000000070700720b */ /* 0x000fe20003fa8000 */
[----:B------:R0:W-:Y:S01]  /*2260*/  STS [R35+0x2020], R21 ;  /* 0x0020201523007388 */ /* 0x0001e20000000800 */
[----:B------:R-:W-:-:S02]  /*2270*/  FSETP.GT.AND P6, PT, R44, R23, PT ;  /* 0x000000172c00720b */ /* 0x000fc40003fc4000 */
[----:B------:R-:W-:Y:S01]  /*2280*/  @P2 FSEL R7, R7, R22, P5 ;  /* 0x0000001607072208 */ /* 0x000fe20002800000 */
[----:B------:R1:W-:Y:S04]  /*2290*/  STS [R35+0x3030], R32 ;  /* 0x0030302023007388 */ /* 0x0003e80000000800 */
[----:B------:R-:W-:Y:S01]  /*22a0*/  BAR.SYNC.DEFER_BLOCKING 0x0 ;  /* 0x0000000000007b1d */ /* 0x000fe20000010000 */
[C---:B------:R-:W-:Y:S02]  /*22b0*/  FSETP.GEU.AND P5, PT, R13.reuse, R33, PT ;  /* 0x000000210d00720b */ /* 0x040fe40003fae000 */
[----:B------:R-:W-:Y:S02]  /*22c0*/  FSEL R23, R44, R23, P6 ;  /* 0x000000172c177208 */ /* 0x000fe40003000000 */
[----:B------:R-:W-:-:S02]  /*22d0*/  FSEL R22, R13, R33, !P5 ;  /* 0x000000210d167208 */ /* 0x000fc40006800000 */
[----:B------:R-:W-:Y:S02]  /*22e0*/  FSETP.NAN.AND P5, PT, R44, R44, PT ;  /* 0x0000002c2c00720b */ /* 0x000fe40003fa8000 */
[----:B------:R-:W-:Y:S02]  /*22f0*/  FSETP.GT.AND P6, PT, R8, R40, PT ;  /* 0x000000280800720b */ /* 0x000fe40003fc4000 */
[----:B------:R-:W-:Y:S01]  /*2300*/  @P2 FSEL R44, R44, R23, P5 ;  /* 0x000000172c2c2208 */ /* 0x000fe20002800000 */
[----:B------:R-:W-:Y:S01]  /*2310*/  IMAD.MOV.U32 R23, RZ, RZ, 0x2 ;  /* 0x00000002ff177424 */ /* 0x000fe200078e00ff */
[C---:B------:R-:W-:Y:S02]  /*2320*/  FSETP.NAN.AND P5, PT, R8.reuse, R8, PT ;  /* 0x000000080800720b */ /* 0x040fe40003fa8000 */
[----:B0-----:R-:W-:Y:S02]  /*2330*/  FSEL R21, R8, R40, P6 ;  /* 0x0000002808157208 */ /* 0x001fe40003000000 */
[----:B------:R-:W-:-:S02]  /*2340*/  FSETP.GT.AND P6, PT, R45, R42, PT ;  /* 0x0000002a2d00720b */ /* 0x000fc40003fc4000 */
[----:B------:R-:W-:Y:S02]  /*2350*/  @P2 FSEL R8, R8, R21, P5 ;  /* 0x0000001508082208 */ /* 0x000fe40002800000 */
[C---:B------:R-:W-:Y:S02]  /*2360*/  FSETP.NAN.AND P5, PT, R45.reuse, R45, PT ;  /* 0x0000002d2d00720b */ /* 0x040fe40003fa8000 */
[----:B------:R-:W-:Y:S01]  /*2370*/  FSEL R42, R45, R42, P6 ;  /* 0x0000002a2d2a7208 */ /* 0x000fe20003000000 */
[----:B------:R-:W0:Y:S01]  /*2380*/  LDS.128 R16, [R31] ;  /* 0x000000001f107984 */ /* 0x000e220000000c00 */
[----:B------:R-:W-:Y:S02]  /*2390*/  FSETP.GT.AND P6, PT, R47, R20, PT ;  /* 0x000000142f00720b */ /* 0x000fe40003fc4000 */
[----:B------:R-:W-:Y:S02]  /*23a0*/  @P2 FSEL R45, R45, R42, P5 ;  /* 0x0000002a2d2d2208 */ /* 0x000fe40002800000 */
[----:B------:R-:W-:-:S02]  /*23b0*/  FSETP.NAN.AND P5, PT, R47, R47, PT ;  /* 0x0000002f2f00720b */ /* 0x000fc40003fa8000 */
[----:B------:R-:W-:Y:S02]  /*23c0*/  FSEL R20, R47, R20, P6 ;  /* 0x000000142f147208 */ /* 0x000fe40003000000 */
[----:B------:R-:W-:Y:S02]  /*23d0*/  FSETP.GT.AND P6, PT, R49, R41, PT ;  /* 0x000000293100720b */ /* 0x000fe40003fc4000 */
[----:B------:R-:W-:Y:S02]  /*23e0*/  @P2 FSEL R47, R47, R20, P5 ;  /* 0x000000142f2f2208 */ /* 0x000fe40002800000 */
[C---:B------:R-:W-:Y:S02]  /*23f0*/  FSETP.NAN.AND P5, PT, R49.reuse, R49, PT ;  /* 0x000000313100720b */ /* 0x040fe40003fa8000 */
[----:B------:R-:W-:Y:S02]  /*2400*/  FSEL R20, R49, R41, P6 ;  /* 0x0000002931147208 */ /* 0x000fe40003000000 */
[----:B------:R-:W-:-:S02]  /*2410*/  FSETP.NAN.AND P6, PT, R13, R13, PT ;  /* 0x0000000d0d00720b */ /* 0x000fc40003fc8000 */
[----:B------:R-:W-:Y:S01]  /*2420*/  @P2 FSEL R49, R49, R20, P5 ;  /* 0x0000001431312208 */ /* 0x000fe20002800000 */
[----:B------:R-:W-:Y:S01]  /*2430*/  IMAD.WIDE R20, R28, R23, c[0x0][0x178] ;  /* 0x00005e001c147625 */ /* 0x000fe200078e0217 */
[CC--:B------:R-:W-:Y:S02]  /*2440*/  FSETP.GT.AND P5, PT, R14.reuse, R43.reuse, PT ;  /* 0x0000002b0e00720b */ /* 0x0c0fe40003fa4000 */
[----:B------:R-:W-:Y:S02]  /*2450*/  @P2 FSEL R13, R13, R22, P6 ;  /* 0x000000160d0d2208 */ /* 0x000fe40003000000 */
[----:B------:R-:W-:Y:S02]  /*2460*/  FSEL R43, R14, R43, P5 ;  /* 0x0000002b0e2b7208 */ /* 0x000fe40002800000 */
[----:B------:R-:W-:Y:S02]  /*2470*/  FSETP.GEU.AND P5, PT, R26, R34, PT ;  /* 0x000000221a00720b */ /* 0x000fe40003fae000 */
[----:B------:R-:W-:-:S02]  /*2480*/  FSETP.NAN.AND P6, PT, R14, R14, PT ;  /* 0x0000000e0e00720b */ /* 0x000fc40003fc8000 */
[-C--:B-1----:R-:W-:Y:S02]  /*2490*/  FSEL R35, R26, R34.reuse, !P5 ;  /* 0x000000221a237208 */ /* 0x082fe40006800000 */
[----:B------:R-:W-:Y:S02]  /*24a0*/  @P2 FSEL R14, R14, R43, P6 ;  /* 0x0000002b0e0e2208 */ /* 0x000fe40003000000 */
[CC--:B------:R-:W-:Y:S02]  /*24b0*/  FSETP.GT.AND P6, PT, R11.reuse, R34.reuse, PT ;  /* 0x000000220b00720b */ /* 0x0c0fe40003fc4000 */
[C---:B------:R-:W-:Y:S02]  /*24c0*/  FSETP.NAN.AND P5, PT, R11.reuse, R11, PT ;  /* 0x0000000b0b00720b */ /* 0x040fe40003fa8000 */
[----:B------:R-:W-:Y:S01]  /*24d0*/  FSEL R34, R11, R34, P6 ;  /* 0x000000220b227208 */ /* 0x000fe20003000000 */
[----:B0-----:R0:W-:Y:S01]  /*24e0*/  @P1 STG.E.128 [R20.64], R16 ;  /* 0x0000001014001986 */ /* 0x0011e2000c101d04 */
[----:B------:R-:W-:-:S02]  /*24f0*/  FSETP.NAN.AND P1, PT, R26, R26, PT ;  /* 0x0000001a1a00720b */ /* 0x000fc40003f28000 */
[----:B------:R-:W-:Y:S02]  /*2500*/  FSETP.GT.AND P6, PT, R46, R33, PT ;  /* 0x000000212e00720b */ /* 0x000fe40003fc4000 */
[----:B------:R-:W-:Y:S02]  /*2510*/  @P2 FSEL R26, R26, R35, P1 ;  /* 0x000000231a1a2208 */ /* 0x000fe40000800000 */
[----:B------:R-:W-:Y:S01]  /*2520*/  PLOP3.LUT P1, PT, PT, PT, UP0, 0x80, 0x0 ;  /* 0x000000000000781c */ /* 0x000fe20003f2f008 */
[----:B------:R-:W-:Y:S01]  /*2530*/  UPLOP3.LUT UP0, UPT, UPT, UPT, UPT, 0x40, 0x0 ;  /* 0x000000000000789c */ /* 0x000fe20003f0e870 */
[----:B------:R-:W-:Y:S02]  /*2540*/  @P2 FSEL R11, R11, R34, P5 ;  /* 0x000000220b0b2208 */ /* 0x000fe40002800000 */
[C---:B------:R-:W-:Y:S02]  /*2550*/  FSEL R33, R46.reuse, R33, P6 ;  /* 0x000000212e217208 */ /* 0x040fe40003000000 */
[----:B------:R-:W-:-:S04]  /*2560*/  FSETP.NAN.AND P5, PT, R46, R46, PT ;  /* 0x0000002e2e00720b */ /* 0x000fc80003fa8000 */
[----:B------:R-:W-:Y:S01]  /*2570*/  @P2 FSEL R46, R46, R33, P5 ;  /* 0x000000212e2e2208 */ /* 0x000fe20002800000 */
[----:B0-----:R-:W-:Y:S02]  /*2580*/  IMAD.MOV.U32 R20, RZ, RZ, 0x800 ;  /* 0x00000800ff147424 */ /* 0x001fe400078e00ff */
[----:B------:R-:W-:Y:S05]  /*2590*/  @P1 BRA `(.L_x_0) ;  /* 0xfffff5a000001947 */ /* 0x000fea000383ffff */
[----:B------:R-:W-:Y:S01]  /*25a0*/  BAR.SYNC.DEFER_BLOCKING 0x0 ;  /* 0x0000000000007b1d */ /* 0x000fe20000010000 */
[C---:B------:R-:W-:Y:S02]  /*25b0*/  FSETP.NAN.AND P1, PT, R10.reuse, R10, PT ;  /* 0x0000000a0a00720b */ /* 0x040fe40003f28000 */
[CC--:B------:R-:W-:Y:S02]  /*25c0*/  FSETP.GEU.AND P2, PT, R10.reuse, R15.reuse, PT ;  /* 0x0000000f0a00720b */ /* 0x0c0fe40003f4e000 */
[----:B------:R-:W-:Y:S02]  /*25d0*/  FSEL R15, R10, R15, P1 ;  /* 0x0000000f0a0f7208 */ /* 0x000fe40000800000 */
[----:B------:R-:W-:-:S02]  /*25e0*/  FSETP.NAN.AND P1, PT, R7, R7, PT ;  /* 0x000000070700720b */ /* 0x000fc40003f28000 */
[----:B------:R-:W-:Y:S02]  /*25f0*/  FSEL R10, R10, R15, !P2 ;  /* 0x0000000f0a0a7208 */ /* 0x000fe40005000000 */
[CC--:B------:R-:W-:Y:S02]  /*2600*/  FSETP.GEU.AND P2, PT, R7.reuse, R12.reuse, PT ;  /* 0x0000000c0700720b */ /* 0x0c0fe40003f4e000 */
[C---:B------:R-:W-:Y:S01]  /*2610*/  FSEL R12, R7.reuse, R12, P1 ;  /* 0x0000000c070c7208 */ /* 0x040fe20000800000 */
[----:B------:R-:W0:Y:S01]  /*2620*/  SHFL.BFLY PT, R15, R10, 0x10, 0x1f ;  /* 0x0e001f000a0f7f89 */ /* 0x000e2200000e0000 */
[C---:B------:R-:W-:Y:S02]  /*2630*/  FSETP.NAN.AND P1, PT, R26.reuse, R26, PT ;  /* 0x0000001a1a00720b */ /* 0x040fe40003f28000 */
[----:B------:R-:W-:Y:S02]  /*2640*/  FSEL R7, R7, R12, !P2 ;  /* 0x0000000c07077208 */ /* 0x000fe40005000000 */
[----:B------:R-:W-:-:S02]  /*2650*/  FSETP.GEU.AND P2, PT, R26, R13, PT ;  /* 0x0000000d1a00720b */ /* 0x000fc40003f4e000 */
[----:B------:R-:W-:Y:S01]  /*2660*/  FSEL R13, R26, R13, P1 ;  /* 0x0000000d1a0d7208 */ /* 0x000fe20000800000 */
[----:B------:R-:W1:Y:S01]  /*2670*/  SHFL.BFLY PT, R12, R7, 0x10, 0x1f ;  /* 0x0e001f00070c7f89 */ /* 0x000e6200000e0000 */
[----:B------:R-:W-:Y:S02]  /*2680*/  FSETP.NAN.AND P1, PT, R24, R24, PT ;  /* 0x000000181800720b */ /* 0x000fe40003f28000 */
[----:B------:R-:W-:Y:S02]  /*2690*/  FSEL R13, R26, R13, !P2 ;  /* 0x0000000d1a0d7208 */ /* 0x000fe40005000000 */
[CC--:B------:R-:W-:Y:S02]  /*26a0*/  FSETP.GEU.AND P5, PT, R24.reuse, R9.reuse, PT ;  /* 0x000000091800720b */ /* 0x0c0fe40003fae000 */
[----:B------:R-:W-:Y:S01]  /*26b0*/  FSEL R9, R24, R9, P1 ;  /* 0x0000000918097208 */ /* 0x000fe20000800000 */
[----:B------:R-:W2:Y:S01]  /*26c0*/  SHFL.BFLY PT, R16, R13, 0x10, 0x1f ;  /* 0x0e001f000d107f89 */ /* 0x000ea200000e0000 */
[----:B------:R-:W-:-:S02]  /*26d0*/  FSETP.NAN.AND P2, PT, R10, R10, PT ;  /* 0x0000000a0a00720b */ /* 0x000fc40003f48000 */
[----:B------:R-:W-:Y:S02]  /*26e0*/  FSEL R9, R24, R9, !P5 ;  /* 0x0000000918097208 */ /* 0x000fe40006800000 */
[----:B------:R-:W-:Y:S02]  /*26f0*/  FSETP.NAN.AND P1, PT, R7, R7, PT ;  /* 0x000000070700720b */ /* 0x000fe40003f28000 */
[----:B------:R-:W-:Y:S01]  /*2700*/  LOP3.LUT R20, R0, 0x3, RZ, 0xc0, !PT ;  /* 0x0000000300147812 */ /* 0x000fe200078ec0ff */
[----:B------:R-:W3:Y:S01]  /*2710*/  SHFL.BFLY PT, R18, R9, 0x10, 0x1f ;  /* 0x0e001f0009127f89 */ /* 0x000ee200000e0000 */
[----:B0-----:R-:W-:-:S05]  /*2720*/  FSETP.GEU.AND P5, PT, R10, R15, PT ;  /* 0x0000000f0a00720b */ /* 0x001fca0003fae000 */
[----:B------:R-:W-:Y:S02]  /*2730*/  @!P2 FSEL R10, R10, R15, !P5 ;  /* 0x0000000f0a0aa208 */ /* 0x000fe40006800000 */
[-C--:B-1----:R-:W-:Y:S02]  /*2740*/  FSETP.GEU.AND P5, PT, R7, R12.reuse, PT ;  /* 0x0000000c0700720b */ /* 0x082fe40003fae000 */
[----:B------:R-:W-:Y:S01]  /*2750*/  FSETP.NAN.AND P2, PT, R13, R13, PT ;  /* 0x0000000d0d00720b */ /* 0x000fe20003f48000 */
[----:B------:R-:W0:Y:S01]  /*2760*/  SHFL.BFLY PT, R15, R10, 0x8, 0x1f ;  /* 0x0d001f000a0f7f89 */ /* 0x000e2200000e0000 */
[----:B------:R-:W-:Y:S02]  /*2770*/  @!P1 FSEL R7, R7, R12, !P5 ;  /* 0x0000000c07079208 */ /* 0x000fe40006800000 */
[----:B------:R-:W-:Y:S02]  /*2780*/  FSETP.NAN.AND P1, PT, R9, R9, PT ;  /* 0x000000090900720b */ /* 0x000fe40003f28000 */
[CC--:B--2---:R-:W-:Y:S01]  /*2790*/  FSETP.GEU.AND P5, PT, R13.reuse, R16.reuse, PT ;  /* 0x000000100d00720b */ /* 0x0c4fe20003fae000 */
[----:B------:R-:W1:Y:S06]  /*27a0*/  SHFL.BFLY PT, R12, R7, 0x8, 0x1f ;  /* 0x0d001f00070c7f89 */ /* 0x000e6c00000e0000 */
[----:B------:R-:W-:-:S02]  /*27b0*/  @!P2 FSEL R13, R13, R16, !P5 ;  /* 0x000000100d0da208 */ /* 0x000fc40006800000 */
[----:B---3--:R-:W-:-:S03]  /*27c0*/  FSETP.GEU.AND P2, PT, R9, R18, PT ;  /* 0x000000120900720b */ /* 0x008fc60003f4e000 */
[----:B------:R-:W2:Y:S01]  /*27d0*/  SHFL.BFLY PT, R16, R13, 0x8, 0x1f ;  /* 0x0d001f000d107f89 */ /* 0x000ea200000e0000 */
[----:B------:R-:W-:Y:S02]  /*27e0*/  @!P1 FSEL R9, R9, R18, !P2 ;  /* 0x0000001209099208 */ /* 0x000fe40005000000 */
[----:B------:R-:W-:-:S03]  /*27f0*/  FSETP.NAN.AND P2, PT, R10, R10, PT ;  /* 0x0000000a0a00720b */ /* 0x000fc60003f48000 */
[----:B------:R-:W3:Y:S01]  /*2800*/  SHFL.BFLY PT, R18, R9, 0x8, 0x1f ;  /* 0x0d001f0009127f89 */ /* 0x000ee200000e0000 */
[----:B0-----:R-:W-:Y:S02]  /*2810*/  FSETP.GEU.AND P5, PT, R10, R15, PT ;  /* 0x0000000f0a00720b */ /* 0x001fe40003fae000 */
[----:B-1----:R-:W-:-:S11]  /*2820*/  FSETP.GEU.AND P1, PT, R7, R12, PT ;  /* 0x0000000c0700720b */ /* 0x002fd60003f2e000 */
[----:B------:R-:W-:Y:S02]  /*2830*/  @P5 FSEL R10, R10, R15, P2 ;  /* 0x0000000f0a0a5208 */ /* 0x000fe40001000000 */
[----:B------:R-:W-:Y:S02]  /*2840*/  FSETP.NAN.AND P5, PT, R7, R7, PT ;  /* 0x000000070700720b */ /* 0x000fe40003fa8000 */
[----:B--2---:R-:W-:Y:S01]  /*2850*/  FSETP.GEU.AND P2, PT, R13, R16, PT ;  /* 0x000000100d00720b */ /* 0x004fe20003f4e000 */
[----:B------:R-:W0:Y:S01]  /*2860*/  SHFL.BFLY PT, R15, R10, 0x4, 0x1f ;  /* 0x0c801f000a0f7f89 */ /* 0x000e2200000e0000 */
[----:B------:R-:W-:Y:S02]  /*2870*/  @P1 FSEL R7, R7, R12, P5 ;  /* 0x0000000c07071208 */ /* 0x000fe40002800000 */
[----:B------:R-:W-:Y:S02]  /*2880*/  FSETP.NAN.AND P1, PT, R13, R13, PT ;  /* 0x0000000d0d00720b */ /* 0x000fe40003f28000 */
[----:B---3--:R-:W-:Y:S01]  /*2890*/  FSETP.GEU.AND P5, PT, R9, R18, PT ;  /* 0x000000120900720b */ /* 0x008fe20003fae000 */
[----:B------:R-:W1:Y:S06]  /*28a0*/  SHFL.BFLY PT, R12, R7, 0x4, 0x1f ;  /* 0x0c801f00070c7f89 */ /* 0x000e6c00000e0000 */
[----:B------:R-:W-:-:S02]  /*28b0*/  @P2 FSEL R13, R13, R16, P1 ;  /* 0x000000100d0d2208 */ /* 0x000fc40000800000 */
[----:B------:R-:W-:-:S03]  /*28c0*/  FSETP.NAN.AND P1, PT, R9, R9, PT ;  /* 0x000000090900720b */ /* 0x000fc60003f28000 */
[----:B------:R-:W2:Y:S01]  /*28d0*/  SHFL.BFLY PT, R16, R13, 0x4, 0x1f ;  /* 0x0c801f000d107f89 */ /* 0x000ea200000e0000 */
[----:B------:R-:W-:Y:S02]  /*28e0*/  @P5 FSEL R9, R9, R18, P1 ;  /* 0x0000001209095208 */ /* 0x000fe40000800000 */
        /* <DEDUP_REMOVED lines=22> */
[----:B--2---:R-:W-:Y:S02]  /*2a50*/  FSETP.GEU.AND P2, PT, R13, R16, PT ;  /* 0x000000100d00720b */ /* 0x004fe40003f4e000 */
[----:B------:R-:W-:Y:S02]  /*2a60*/  @P1 FSEL R7, R7, R12, P6 ;  /* 0x0000000c07071208 */ /* 0x000fe40003000000 */
[----:B------:R-:W-:Y:S02]  /*2a70*/  FSETP.NAN.AND P1, PT, R13, R13, PT ;  /* 0x0000000d0d00720b */ /* 0x000fe40003f28000 */
[----:B---3--:R-:W-:Y:S01]  /*2a80*/  FSETP.GEU.AND P5, PT, R9, R18, PT ;  /* 0x000000120900720b */ /* 0x008fe20003fae000 */
[----:B------:R-:W-:-:S02]  /*2a90*/  IMAD.MOV.U32 R12, RZ, RZ, R7 ;  /* 0x000000ffff0c7224 */ /* 0x000fc400078e0007 */
[----:B------:R-:W0:Y:S04]  /*2aa0*/  SHFL.BFLY PT, R7, R10, 0x1, 0x1f ;  /* 0x0c201f000a077f89 */ /* 0x000e2800000e0000 */
[----:B------:R-:W-:Y:S01]  /*2ab0*/  @P2 FSEL R13, R13, R16, P1 ;  /* 0x000000100d0d2208 */ /* 0x000fe20000800000 */
[----:B------:R-:W1:Y:S01]  /*2ac0*/  SHFL.BFLY PT, R15, R12, 0x1, 0x1f ;  /* 0x0c201f000c0f7f89 */ /* 0x000e6200000e0000 */
[----:B------:R-:W-:-:S03]  /*2ad0*/  FSETP.NAN.AND P1, PT, R9, R9, PT ;  /* 0x000000090900720b */ /* 0x000fc60003f28000 */
[----:B------:R-:W2:Y:S01]  /*2ae0*/  SHFL.BFLY PT, R16, R13, 0x1, 0x1f ;  /* 0x0c201f000d107f89 */ /* 0x000ea200000e0000 */
[----:B------:R-:W-:Y:S02]  /*2af0*/  @P5 FSEL R9, R9, R18, P1 ;  /* 0x0000001209095208 */ /* 0x000fe40000800000 */
[----:B------:R-:W-:-:S03]  /*2b00*/  FSETP.NAN.AND P5, PT, R10, R10, PT ;  /* 0x0000000a0a00720b */ /* 0x000fc60003fa8000 */
[----:B------:R-:W3:Y:S01]  /*2b10*/  SHFL.BFLY PT, R18, R9, 0x1, 0x1f ;  /* 0x0c201f0009127f89 */ /* 0x000ee200000e0000 */
[----:B0-----:R-:W-:Y:S02]  /*2b20*/  FSETP.GEU.AND P6, PT, R10, R7, PT ;  /* 0x000000070a00720b */ /* 0x001fe40003fce000 */
[----:B-1----:R-:W-:Y:S02]  /*2b30*/  FSETP.GEU.AND P1, PT, R12, R15, PT ;  /* 0x0000000f0c00720b */ /* 0x002fe40003f2e000 */
[----:B--2---:R-:W-:-:S09]  /*2b40*/  FSETP.GEU.AND P2, PT, R13, R16, PT ;  /* 0x000000100d00720b */ /* 0x004fd20003f4e000 */
[----:B------:R-:W-:Y:S02]  /*2b50*/  @P6 SEL R10, R10, R7, P5 ;  /* 0x000000070a0a6207 */ /* 0x000fe40002800000 */
[C---:B------:R-:W-:Y:S02]  /*2b60*/  FSETP.NAN.AND P6, PT, R12.reuse, R12, PT ;  /* 0x0000000c0c00720b */ /* 0x040fe40003fc8000 */
[----:B---3--:R-:W-:Y:S02]  /*2b70*/  FSETP.GEU.AND P5, PT, R9, R18, PT ;  /* 0x000000120900720b */ /* 0x008fe40003fae000 */
[----:B------:R-:W-:Y:S02]  /*2b80*/  SHF.R.U32.HI R7, RZ, 0x5, R0 ;  /* 0x00000005ff077819 */ /* 0x000fe40000011600 */
[----:B------:R-:W-:Y:S02]  /*2b90*/  @P1 SEL R12, R12, R15, P6 ;  /* 0x0000000f0c0c1207 */ /* 0x000fe40003000000 */
[----:B------:R-:W-:Y:S01]  /*2ba0*/  FSETP.NAN.AND P6, PT, R13, R13, PT ;  /* 0x0000000d0d00720b */ /* 0x000fe20003fc8000 */
[----:B------:R-:W-:Y:S01]  /*2bb0*/  IMAD.SHL.U32 R7, R7, 0x4, RZ ;  /* 0x0000000407077824 */ /* 0x000fe200078e00ff */
[----:B------:R-:W-:-:S02]  /*2bc0*/  ISETP.GE.AND P1, PT, R0, 0x80, PT ;  /* 0x000000800000780c */ /* 0x000fc40003f26270 */
[----:B------:R-:W-:Y:S02]  /*2bd0*/  @P2 SEL R13, R13, R16, P6 ;  /* 0x000000100d0d2207 */ /* 0x000fe40003000000 */
[----:B------:R-:W-:Y:S02]  /*2be0*/  FSETP.NAN.AND P2, PT, R9, R9, PT ;  /* 0x000000090900720b */ /* 0x000fe40003f48000 */
[----:B------:R-:W-:Y:S02]  /*2bf0*/  LOP3.LUT R7, R7, 0x7c, RZ, 0xe2, !PT ;  /* 0x0000007c07077812 */ /* 0x000fe400078ee2ff */
[----:B------:R-:W-:Y:S02]  /*2c00*/  @P5 SEL R9, R9, R18, P2 ;  /* 0x0000001209095207 */ /* 0x000fe40001000000 */
[C---:B------:R-:W-:Y:S01]  /*2c10*/  FSETP.NAN.AND P5, PT, R44.reuse, R44, PT ;  /* 0x0000002c2c00720b */ /* 0x040fe20003fa8000 */
[----:B------:R-:W-:Y:S01]  /*2c20*/  @!P4 STS [R7], R10 ;  /* 0x0000000a0700c388 */ /* 0x000fe20000000800 */
[----:B------:R-:W-:-:S02]  /*2c30*/  FSETP.GT.AND P2, PT, R44, R47, PT ;  /* 0x0000002f2c00720b */ /* 0x000fc40003f44000 */
[----:B------:R-:W-:Y:S01]  /*2c40*/  FSEL R47, R44, R47, P5 ;  /* 0x0000002f2c2f7208 */ /* 0x000fe20002800000 */
[----:B------:R-:W-:Y:S01]  /*2c50*/  @!P4 STS [R7+0x80], R12 ;  /* 0x0000800c0700c388 */ /* 0x000fe20000000800 */
[----:B------:R-:W-:Y:S02]  /*2c60*/  FSETP.GT.AND P6, PT, R8, R49, PT ;  /* 0x000000310800720b */ /* 0x000fe40003fc4000 */
[----:B------:R-:W-:Y:S01]  /*2c70*/  FSEL R44, R44, R47, P2 ;  /* 0x0000002f2c2c7208 */ /* 0x000fe20001000000 */
[----:B------:R-:W-:Y:S01]  /*2c80*/  @!P4 STS [R7+0x100], R13 ;  /* 0x0001000d0700c388 */ /* 0x000fe20000000800 */
[C---:B------:R-:W-:Y:S02]  /*2c90*/  FSETP.NAN.AND P2, PT, R8.reuse, R8, PT ;  /* 0x000000080800720b */ /* 0x040fe40003f48000 */
[----:B------:R-:W-:Y:S01]  /*2ca0*/  FSETP.NAN.AND P5, PT, R11, R11, PT ;  /* 0x0000000b0b00720b */ /* 0x000fe20003fa8000 */
[----:B------:R-:W-:Y:S01]  /*2cb0*/  @!P4 STS [R7+0x180], R9 ;  /* 0x000180090700c388 */ /* 0x000fe20000000800 */
[----:B------:R-:W-:-:S03]  /*2cc0*/  FSEL R49, R8, R49, P2 ;  /* 0x0000003108317208 */ /* 0x000fc60001000000 */
[----:B------:R-:W-:Y:S01]  /*2cd0*/  BAR.SYNC.DEFER_BLOCKING 0x0 ;  /* 0x0000000000007b1d */ /* 0x000fe20000010000 */
[----:B------:R-:W-:Y:S02]  /*2ce0*/  FSETP.NAN.AND P2, PT, R44, R44, PT ;  /* 0x0000002c2c00720b */ /* 0x000fe40003f48000 */
[----:B------:R-:W-:Y:S02]  /*2cf0*/  FSEL R8, R8, R49, P6 ;  /* 0x0000003108087208 */ /* 0x000fe40003000000 */
[CC--:B------:R-:W-:Y:S01]  /*2d00*/  FSETP.GT.AND P6, PT, R11.reuse, R46.reuse, PT ;  /* 0x0000002e0b00720b */ /* 0x0c0fe20003fc4000 */
[----:B------:R-:W0:Y:S01]  /*2d10*/  SHFL.BFLY PT, R15, R44, 0x10, 0x1f ;  /* 0x0e001f002c0f7f89 */ /* 0x000e2200000e0000 */
[----:B------:R-:W-:Y:S02]  /*2d20*/  FSEL R46, R11, R46, P5 ;  /* 0x0000002e0b2e7208 */ /* 0x000fe40002800000 */
[----:B------:R-:W-:Y:S01]  /*2d30*/  FSETP.NAN.AND P5, PT, R45, R45, PT ;  /* 0x0000002d2d00720b */ /* 0x000fe20003fa8000 */
[----:B------:R-:W-:Y:S01]  /*2d40*/  SHFL.BFLY PT, R17, R8, 0x10, 0x1f ;  /* 0x0e001f0008117f89 */ /* 0x000fe200000e0000 */
[----:B------:R-:W-:-:S05]  /*2d50*/  FSEL R11, R11, R46, P6 ;  /* 0x0000002e0b0b7208 */ /* 0x000fca0003000000 */
[----:B------:R-:W-:Y:S04]  /*2d60*/  SHFL.BFLY PT, R10, R11, 0x10, 0x1f ;  /* 0x0e001f000b0a7f89 */ /* 0x000fe800000e0000 */
[----:B------:R-:W1:Y:S01]  /*2d70*/  @!P1 LDS R6, [R0.X4] ;  /* 0x0000000000069984 */ /* 0x000e620000004800 */
[----:B0-----:R-:W-:-:S04]  /*2d80*/  FSETP.GT.AND P6, PT, R44, R15, PT ;  /* 0x0000000f2c00720b */ /* 0x001fc80003fc4000 */
[----:B------:R-:W-:Y:S02]  /*2d90*/  @!P2 FSEL R44, R44, R15, P6 ;  /* 0x0000000f2c2ca208 */ /* 0x000fe40003000000 */
[CC--:B------:R-:W-:Y:S02]  /*2da0*/  FSETP.GT.AND P2, PT, R45.reuse, R14.reuse, PT ;  /* 0x0000000e2d00720b */ /* 0x0c0fe40003f44000 */
[C---:B------:R-:W-:Y:S01]  /*2db0*/  FSEL R14, R45.reuse, R14, P5 ;  /* 0x0000000e2d0e7208 */ /* 0x040fe20002800000 */
[----:B------:R-:W-:Y:S01]  /*2dc0*/  SHFL.BFLY PT, R15, R44, 0x8, 0x1f ;  /* 0x0d001f002c0f7f89 */ /* 0x000fe200000e0000 */
[----:B------:R-:W-:Y:S02]  /*2dd0*/  FSETP.NAN.AND P5, PT, R8, R8, PT ;  /* 0x000000080800720b */ /* 0x000fe40003fa8000 */
[----:B------:R-:W-:-:S05]  /*2de0*/  FSEL R14, R45, R14, P2 ;  /* 0x0000000e2d0e7208 */ /* 0x000fca0001000000 */
[----:B------:R-:W-:Y:S04]  /*2df0*/  SHFL.BFLY PT, R19, R14, 0x10, 0x1f ;  /* 0x0e001f000e137f89 */ /* 0x000fe800000e0000 */
[----:B-1----:R-:W0:Y:S01]  /*2e00*/  SHFL.BFLY PT, R9, R6, 0x10, 0x1f ;  /* 0x0e001f0006097f89 */ /* 0x002e2200000e0000 */
[C---:B------:R-:W-:Y:S02]  /*2e10*/  FSETP.NAN.AND P6, PT, R6.reuse, R6, PT ;  /* 0x000000060600720b */ /* 0x040fe40003fc8000 */
[----:B0-----:R-:W-:-:S04]  /*2e20*/  FSETP.GEU.AND P2, PT, R6, R9, PT ;  /* 0x000000090600720b */ /* 0x001fc80003f4e000 */
[C---:B------:R-:W-:Y:S02]  /*2e30*/  FSEL R9, R6.reuse, R9, !P2 ;  /* 0x0000000906097208 */ /* 0x040fe40005000000 */
[----:B------:R-:W-:Y:S02]  /*2e40*/  FSETP.NAN.AND P2, PT, R11, R11, PT ;  /* 0x0000000b0b00720b */ /* 0x000fe40003f48000 */
[----:B------:R-:W-:Y:S02]  /*2e50*/  FSEL R13, R6, R9, P6 ;  /* 0x00000009060d7208 */ /* 0x000fe40003000000 */
[----:B------:R-:W-:-:S03]  /*2e60*/  FSETP.GT.AND P6, PT, R8, R17, PT ;  /* 0x000000110800720b */ /* 0x000fc60003fc4000 */
[----:B------:R-:W0:Y:S01]  /*2e70*/  SHFL.BFLY PT, R6, R13, 0x8, 0x1f ;  /* 0x0d001f000d067f89 */ /* 0x000e2200000e0000 */
[----:B------:R-:W-:Y:S02]  /*2e80*/  @!P5 FSEL R8, R8, R17, P6 ;  /* 0x000000110808d208 */ /* 0x000fe40003000000 */
[C---:B------:R-:W-:Y:S02]  /*2e90*/  FSETP.GT.AND P6, PT, R11.reuse, R10, PT ;  /* 0x0000000a0b00720b */ /* 0x040fe40003fc4000 */
[----:B------:R-:W-:Y:S01]  /*2ea0*/  FSETP.NAN.AND P5, PT, R14, R14, PT ;  /* 0x0000000e0e00720b */ /* 0x000fe20003fa8000 */
[----:B------:R-:W1:Y:S01]  /*2eb0*/  SHFL.BFLY PT, R17, R8, 0x8, 0x1f ;  /* 0x0d001f0008117f89 */ /* 0x000e6200000e0000 */
[----:B------:R-:W-:Y:S02]  /*2ec0*/  @!P2 FSEL R11, R11, R10, P6 ;  /* 0x0000000a0b0ba208 */ /* 0x000fe40003000000 */
[----:B------:R-:W-:Y:S02]  /*2ed0*/  FSETP.GT.AND P2, PT, R44, R15, PT ;  /* 0x0000000f2c00720b */ /* 0x000fe40003f44000 */
[CC--:B------:R-:W-:Y:S01]  /*2ee0*/  FSETP.GT.AND P6, PT, R14.reuse, R19.reuse, PT ;  /* 0x000000130e00720b */ /* 0x0c0fe20003fc4000 */
[----:B------:R-:W2:Y:S06]  /*2ef0*/  SHFL.BFLY PT, R10, R11, 0x8, 0x1f ;  /* 0x0d001f000b0a7f89 */ /* 0x000eac00000e0000 */
[----:B------:R-:W-:-:S02]  /*2f00*/  @!P5 FSEL R14, R14, R19, P6 ;  /* 0x000000130e0ed208 */ /* 0x000fc40003000000 */
[----:B------:R-:W-:-:S03]  /*2f10*/  FSETP.NAN.AND P5, PT, R44, R44, PT ;  /* 0x0000002c2c00720b */ /* 0x000fc60003fa8000 */
[----:B------:R-:W3:Y:S01]  /*2f20*/  SHFL.BFLY PT, R19, R14, 0x8, 0x1f ;  /* 0x0d001f000e137f89 */ /* 0x000ee200000e0000 */
[CC--:B0-----:R-:W-:Y:S02]  /*2f30*/  FSETP.GEU.AND P6, PT, R13.reuse, R6.reuse, PT ;  /* 0x000000060d00720b */ /* 0x0c1fe40003fce000 */
[----:B------:R-:W-:Y:S02]  /*2f40*/  @!P2 FSEL R44, R44, R15, P5 ;  /* 0x0000000f2c2ca208 */ /* 0x000fe40002800000 */
[C---:B------:R-:W-:Y:S02]  /*2f50*/  FSETP.NAN.AND P2, PT, R13.reuse, R13, PT ;  /* 0x0000000d0d00720b */ /* 0x040fe40003f48000 */
[----:B-1----:R-:W-:Y:S01]  /*2f60*/  FSETP.GT.AND P5, PT, R8, R17, PT ;  /* 0x000000110800720b */ /* 0x002fe20003fa4000 */
[----:B------:R-:W0:Y:S06]  /*2f70*/  SHFL.BFLY PT, R9, R44, 0x4, 0x1f ;  /* 0x0c801f002c097f89 */ /* 0x000e2c00000e0000 */
[----:B------:R-:W-:-:S02]  /*2f80*/  @P6 FSEL R13, R13, R6, P2 ;  /* 0x000000060d0d6208 */ /* 0x000fc40001000000 */
[C---:B--2---:R-:W-:Y:S02]  /*2f90*/  FSETP.GT.AND P2, PT, R11.reuse, R10, PT ;  /* 0x0000000a0b00720b */ /* 0x044fe40003f44000 */
[C---:B------:R-:W-:Y:S01]  /*2fa0*/  FSETP.NAN.AND P6, PT, R8.reuse, R8, PT ;  /* 0x000000080800720b */ /* 0x040fe20003fc8000 */
[----:B------:R-:W1:Y:S03]  /*2fb0*/  SHFL.BFLY PT, R6, R13, 0x4, 0x1f ;  /* 0x0c801f000d067f89 */ /* 0x000e6600000e0000 */
[----:B------:R-:W-:Y:S02]  /*2fc0*/  @!P5 FSEL R8, R8, R17, P6 ;  /* 0x000000110808d208 */ /* 0x000fe40003000000 */
[C---:B------:R-:W-:Y:S02]  /*2fd0*/  FSETP.NAN.AND P6, PT, R11.reuse, R11, PT ;  /* 0x0000000b0b00720b */ /* 0x040fe40003fc8000 */
[----:B---3--:R-:W-:Y:S01]  /*2fe0*/  FSETP.GT.AND P5, PT, R14, R19, PT ;  /* 0x000000130e00720b */ /* 0x008fe20003fa4000 */
[----:B------:R-:W2:Y:S02]  /*2ff0*/  SHFL.BFLY PT, R15, R8, 0x4, 0x1f ;  /* 0x0c801f00080f7f89 */ /* 0x000ea400000e0000 */
[----:B------:R-:W-:-:S02]  /*3000*/  @!P2 FSEL R11, R11, R10, P6 ;  /* 0x0000000a0b0ba208 */ /* 0x000fc40003000000 */
[----:B------:R-:W-:Y:S02]  /*3010*/  FSETP.NAN.AND P6, PT, R14, R14, PT ;  /* 0x0000000e0e00720b */ /* 0x000fe40003fc8000 */
[----:B0-----:R-:W-:Y:S01]  /*3020*/  FSETP.GT.AND P2, PT, R44, R9, PT ;  /* 0x000000092c00720b */ /* 0x001fe20003f44000 */
[----:B------:R-:W0:Y:S05]  /*3030*/  SHFL.BFLY PT, R10, R11, 0x4, 0x1f ;  /* 0x0c801f000b0a7f89 */ /* 0x000e2a00000e0000 */
[----:B------:R-:W-:Y:S02]  /*3040*/  @!P5 FSEL R14, R14, R19, P6 ;  /* 0x000000130e0ed208 */ /* 0x000fe40003000000 */
[----:B------:R-:W-:-:S02]  /*3050*/  FSETP.NAN.AND P5, PT, R44, R44, PT ;  /* 0x0000002c2c00720b */ /* 0x000fc40003fa8000 */
[C---:B-1----:R-:W-:Y:S01]  /*3060*/  FSETP.GEU.AND P6, PT, R13.reuse, R6, PT ;  /* 0x000000060d00720b */ /* 0x042fe20003fce000 */
[----:B------:R-:W1:Y:S02]  /*3070*/  SHFL.BFLY PT, R17, R14, 0x4, 0x1f ;  /* 0x0c801f000e117f89 */ /* 0x000e6400000e0000 */
[----:B------:R-:W-:Y:S02]  /*3080*/  @!P2 FSEL R44, R44, R9, P5 ;  /* 0x000000092c2ca208 */ /* 0x000fe40002800000 */
[----:B------:R-:W-:-:S03]  /*3090*/  FSETP.NAN.AND P2, PT, R13, R13, PT ;  /* 0x0000000d0d00720b */ /* 0x000fc60003f48000 */
[----:B------:R-:W3:Y:S01]  /*30a0*/  SHFL.BFLY PT, R9, R44, 0x2, 0x1f ;  /* 0x0c401f002c097f89 */ /* 0x000ee200000e0000 */
[----:B--2---:R-:W-:-:S04]  /*30b0*/  FSETP.GT.AND P5, PT, R8, R15, PT ;  /* 0x0000000f0800720b */ /* 0x004fc80003fa4000 */
[----:B------:R-:W-:Y:S02]  /*30c0*/  @P6 FSEL R13, R13, R6, P2 ;  /* 0x000000060d0d6208 */ /* 0x000fe40001000000 */
[C---:B0-----:R-:W-:Y:S02]  /*30d0*/  FSETP.GT.AND P2, PT, R11.reuse, R10, PT ;  /* 0x0000000a0b00720b */ /* 0x041fe40003f44000 */
[C---:B------:R-:W-:Y:S01]  /*30e0*/  FSETP.NAN.AND P6, PT, R8.reuse, R8, PT ;  /* 0x000000080800720b */ /* 0x040fe20003fc8000 */
[----:B------:R-:W0:Y:S04]  /*30f0*/  SHFL.BFLY PT, R6, R13, 0x2, 0x1f ;  /* 0x0c401f000d067f89 */ /* 0x000e2800000e0000 */
[----:B------:R-:W-:Y:S02]  /*3100*/  @!P5 FSEL R8, R8, R15, P6 ;  /* 0x0000000f0808d208 */ /* 0x000fe40003000000 */
[----:B------:R-:W-:-:S02]  /*3110*/  FSETP.NAN.AND P6, PT, R11, R11, PT ;  /* 0x0000000b0b00720b */ /* 0x000fc40003fc8000 */
[C---:B-1----:R-:W-:Y:S01]  /*3120*/  FSETP.GT.AND P5, PT, R14.reuse, R17, PT ;  /* 0x000000110e00720b */ /* 0x042fe20003fa4000 */
[----:B------:R-:W1:Y:S01]  /*3130*/  SHFL.BFLY PT, R15, R8, 0x2, 0x1f ;  /* 0x0c401f00080f7f89 */ /* 0x000e6200000e0000 */
[----:B------:R-:W-:Y:S02]  /*3140*/  @!P2 FSEL R11, R11, R10, P6 ;  /* 0x0000000a0b0ba208 */ /* 0x000fe40003000000 */
[----:B------:R-:W-:Y:S02]  /*3150*/  FSETP.NAN.AND P6, PT, R14, R14, PT ;  /* 0x0000000e0e00720b */ /* 0x000fe40003fc8000 */
[----:B---3--:R-:W-:Y:S01]  /*3160*/  FSETP.GT.AND P2, PT, R44, R9, PT ;  /* 0x000000092c00720b */ /* 0x008fe20003f44000 */
[----:B------:R-:W2:Y:S06]  /*3170*/  SHFL.BFLY PT, R10, R11, 0x2, 0x1f ;  /* 0x0c401f000b0a7f89 */ /* 0x000eac00000e0000 */
[----:B------:R-:W-:-:S02]  /*3180*/  @!P5 FSEL R14, R14, R17, P6 ;  /* 0x000000110e0ed208 */ /* 0x000fc40003000000 */
[C---:B------:R-:W-:Y:S02]  /*3190*/  FSETP.NAN.AND P5, PT, R44.reuse, R44, PT ;  /* 0x0000002c2c00720b */ /* 0x040fe40003fa8000 */
[C---:B0-----:R-:W-:Y:S01]  /*31a0*/  FSETP.GEU.AND P6, PT, R13.reuse, R6, PT ;  /* 0x000000060d00720b */ /* 0x041fe20003fce000 */
[----:B------:R-:W0:Y:S01]  /*31b0*/  SHFL.BFLY PT, R17, R14, 0x2, 0x1f ;  /* 0x0c401f000e117f89 */ /* 0x000e2200000e0000 */
[----:B------:R-:W-:Y:S02]  /*31c0*/  @!P2 FSEL R44, R44, R9, P5 ;  /* 0x000000092c2ca208 */ /* 0x000fe40002800000 */
[----:B------:R-:W-:-:S03]  /*31d0*/  FSETP.NAN.AND P2, PT, R13, R13, PT ;  /* 0x0000000d0d00720b */ /* 0x000fc60003f48000 */
[----:B------:R-:W3:Y:S01]  /*31e0*/  SHFL.BFLY PT, R9, R44, 0x1, 0x1f ;  /* 0x0c201f002c097f89 */ /* 0x000ee200000e0000 */
[----:B-1----:R-:W-:-:S05]  /*31f0*/  FSETP.GT.AND P5, PT, R8, R15, PT ;  /* 0x0000000f0800720b */ /* 0x002fca0003fa4000 */
[----:B------:R-:W-:Y:S02]  /*3200*/  @P6 FSEL R13, R13, R6, P2 ;  /* 0x000000060d0d6208 */ /* 0x000fe40001000000 */
[C---:B--2---:R-:W-:Y:S02]  /*3210*/  FSETP.GT.AND P2, PT, R11.reuse, R10, PT ;  /* 0x0000000a0b00720b */ /* 0x044fe40003f44000 */
[C---:B------:R-:W-:Y:S01]  /*3220*/  FSETP.NAN.AND P6, PT, R8.reuse, R8, PT ;  /* 0x000000080800720b */ /* 0x040fe20003fc8000 */
[----:B------:R-:W1:Y:S03]  /*3230*/  SHFL.BFLY PT, R6, R13, 0x1, 0x1f ;  /* 0x0c201f000d067f89 */ /* 0x000e6600000e0000 */
[----:B------:R-:W-:Y:S02]  /*3240*/  @!P5 FSEL R8, R8, R15, P6 ;  /* 0x0000000f0808d208 */ /* 0x000fe40003000000 */
[----:B------:R-:W-:-:S02]  /*3250*/  FSETP.NAN.AND P5, PT, R11, R11, PT ;  /* 0x0000000b0b00720b */ /* 0x000fc40003fa8000 */
[C---:B0-----:R-:W-:Y:S01]  /*3260*/  FSETP.GT.AND P6, PT, R14.reuse, R17, PT ;  /* 0x000000110e00720b */ /* 0x041fe20003fc4000 */
[----:B------:R-:W-:Y:S02]  /*3270*/  IMAD.MOV.U32 R12, RZ, RZ, R8 ;  /* 0x000000ffff0c7224 */ /* 0x000fe400078e0008 */
[----:B------:R-:W-:Y:S02]  /*3280*/  @!P2 FSEL R11, R11, R10, P5 ;  /* 0x0000000a0b0ba208 */ /* 0x000fe40002800000 */
[----:B------:R-:W-:Y:S01]  /*3290*/  FSETP.NAN.AND P2, PT, R14, R14, PT ;  /* 0x0000000e0e00720b */ /* 0x000fe20003f48000 */
[----:B------:R-:W0:Y:S01]  /*32a0*/  SHFL.BFLY PT, R15, R12, 0x1, 0x1f ;  /* 0x0c201f000c0f7f89 */ /* 0x000e2200000e0000 */
[----:B---3--:R-:W-:Y:S01]  /*32b0*/  FSETP.GT.AND P5, PT, R44, R9, PT ;  /* 0x000000092c00720b */ /* 0x008fe20003fa4000 */
[----:B------:R-:W-:-:S05]  /*32c0*/  IMAD.MOV.U32 R16, RZ, RZ, R11 ;  /* 0x000000ffff107224 */ /* 0x000fca00078e000b */
[----:B------:R-:W-:Y:S02]  /*32d0*/  @!P6 FSEL R14, R14, R17, P2 ;  /* 0x000000110e0ee208 */ /* 0x000fe40001000000 */
[----:B------:R-:W-:Y:S01]  /*32e0*/  FSETP.NAN.AND P6, PT, R44, R44, PT ;  /* 0x0000002c2c00720b */ /* 0x000fe20003fc8000 */
[----:B------:R-:W2:Y:S01]  /*32f0*/  SHFL.BFLY PT, R17, R16, 0x1, 0x1f ;  /* 0x0c201f0010117f89 */ /* 0x000ea200000e0000 */
[----:B-1----:R-:W-:-:S03]  /*3300*/  FSETP.GEU.AND P2, PT, R13, R6, PT ;  /* 0x000000060d00720b */ /* 0x002fc60003f4e000 */
[----:B------:R-:W-:Y:S01]  /*3310*/  @!P5 SEL R44, R44, R9, P6 ;  /* 0x000000092c2cd207 */ /* 0x000fe20003000000 */
[----:B------:R-:W1:Y:S01]  /*3320*/  SHFL.BFLY PT, R19, R14, 0x1, 0x1f ;  /* 0x0c201f000e137f89 */ /* 0x000e6200000e0000 */
[----:B------:R-:W-:Y:S02]  /*3330*/  ISETP.LT.AND P5, PT, R0, 0x80, !P4 ;  /* 0x000000800000780c */ /* 0x000fe400067a1270 */
[----:B------:R-:W-:-:S06]  /*3340*/  FSETP.NAN.AND P6, PT, R13, R13, PT ;  /* 0x0000000d0d00720b */ /* 0x000fcc0003fc8000 */
[----:B------:R-:W-:Y:S02]  /*3350*/  @P2 SEL R13, R13, R6, P6 ;  /* 0x000000060d0d2207 */ /* 0x000fe40003000000 */
[CC--:B0-----:R-:W-:Y:S02]  /*3360*/  FSETP.GT.AND P2, PT, R12.reuse, R15.reuse, PT ;  /* 0x0000000f0c00720b */ /* 0x0c1fe40003f44000 */
[C---:B------:R-:W-:Y:S01]  /*3370*/  FSETP.NAN.AND P6, PT, R12.reuse, R12, PT ;  /* 0x0000000c0c00720b */ /* 0x040fe20003fc8000 */
[----:B------:R-:W-:Y:S04]  /*3380*/  @P5 STS [R0.X4], R13 ;  /* 0x0000000d00005388 */ /* 0x000fe80000004800 */
[----:B------:R-:W-:Y:S06]  /*3390*/  BAR.SYNC.DEFER_BLOCKING 0x0 ;  /* 0x0000000000007b1d */ /* 0x000fec0000010000 */
[----:B------:R-:W-:-:S02]  /*33a0*/  @!P2 SEL R12, R12, R15, P6 ;  /* 0x0000000f0c0ca207 */ /* 0x000fc40003000000 */
[C---:B--2---:R-:W-:Y:S02]  /*33b0*/  FSETP.GT.AND P2, PT, R16.reuse, R17, PT ;  /* 0x000000111000720b */ /* 0x044fe40003f44000 */
[----:B------:R-:W-:-:S11]  /*33c0*/  FSETP.NAN.AND P6, PT, R16, R16, PT ;  /* 0x000000101000720b */ /* 0x000fd60003fc8000 */
[----:B------:R-:W-:Y:S02]  /*33d0*/  @!P2 SEL R16, R16, R17, P6 ;  /* 0x000000111010a207 */ /* 0x000fe40003000000 */
[C---:B-1----:R-:W-:Y:S01]  /*33e0*/  FSETP.GT.AND P2, PT, R14.reuse, R19, PT ;  /* 0x000000130e00720b */ /* 0x042fe20003f44000 */
[----:B------:R-:W-:Y:S01]  /*33f0*/  LDS R8, [RZ] ;  /* 0x00000000ff087984 */ /* 0x000fe20000000800 */
[----:B------:R-:W-:-:S03]  /*3400*/  FSETP.NAN.AND P6, PT, R14, R14, PT ;  /* 0x0000000e0e00720b */ /* 0x000fc60003fc8000 */
[----:B------:R-:W-:Y:S04]  /*3410*/  LDS R9, [0x80] ;  /* 0x00008000ff097984 */ /* 0x000fe80000000800 */
[----:B------:R-:W-:Y:S04]  /*3420*/  LDS R10, [0x100] ;  /* 0x00010000ff0a7984 */ /* 0x000fe80000000800 */
[----:B------:R-:W0:Y:S01]  /*3430*/  LDS R11, [0x180] ;  /* 0x00018000ff0b7984 */ /* 0x000e220000000800 */
[----:B------:R-:W-:-:S03]  /*3440*/  @!P2 SEL R14, R14, R19, P6 ;  /* 0x000000130e0ea207 */ /* 0x000fc60003000000 */
[----:B------:R-:W-:Y:S06]  /*3450*/  BAR.SYNC.DEFER_BLOCKING 0x0 ;  /* 0x0000000000007b1d */ /* 0x000fec0000010000 */
[----:B0-----:R0:W-:Y:S04]  /*3460*/  STS.128 [RZ], R8 ;  /* 0x00000008ff007388 */ /* 0x0011e80000000c00 */
[----:B------:R-:W-:Y:S06]  /*3470*/  BAR.SYNC.DEFER_BLOCKING 0x0 ;  /* 0x0000000000007b1d */ /* 0x000fec0000010000 */
[----:B------:R-:W-:Y:S04]  /*3480*/  LDS R6, [R20.X4] ;  /* 0x0000000014067984 */ /* 0x000fe80000004800 */
[----:B------:R-:W-:Y:S06]  /*3490*/  BAR.SYNC.DEFER_BLOCKING 0x0 ;  /* 0x0000000000007b1d */ /* 0x000fec0000010000 */
[----:B------:R-:W-:Y:S04]  /*34a0*/  @!P4 STS [R7], R44 ;  /* 0x0000002c0700c388 */ /* 0x000fe80000000800 */
[----:B------:R-:W-:Y:S04]  /*34b0*/  @!P4 STS [R7+0x80], R12 ;  /* 0x0000800c0700c388 */ /* 0x000fe80000000800 */
[----:B------:R-:W-:Y:S04]  /*34c0*/  @!P4 STS [R7+0x100], R16 ;  /* 0x000100100700c388 */ /* 0x000fe80000000800 */
[----:B------:R-:W-:Y:S04]  /*34d0*/  @!P4 STS [R7+0x180], R14 ;  /* 0x0001800e0700c388 */ /* 0x000fe80000000800 */
[----:B------:R-:W-:Y:S01]  /*34e0*/  BAR.SYNC.DEFER_BLOCKING 0x0 ;  /* 0x0000000000007b1d */ /* 0x000fe20000010000 */
[----:B------:R-:W-:-:S04]  /*34f0*/  FSETP.GE.AND P4, PT, R10, RZ, PT ;  /* 0x000000ff0a00720b */ /* 0x000fc80003f86000 */
[----:B0-----:R-:W-:-:S05]  /*3500*/  FSEL R10, R10, RZ, !P4 ;  /* 0x000000ff0a0a7208 */ /* 0x001fca0006000000 */
[----:B------:R-:W-:Y:S01]  /*3510*/  FADD R10, RZ, -R10 ;  /* 0x8000000aff0a7221 */ /* 0x000fe20000000000 */
[----:B------:R-:W0:Y:S04]  /*3520*/  @!P1 LDS R3, [R0.X4] ;  /* 0x0000000000039984 */ /* 0x000e280000004800 */
[----:B0-----:R-:W0:Y:S01]  /*3530*/  SHFL.BFLY PT, R18, R3, 0x10, 0x1f ;  /* 0x0e001f0003127f89 */ /* 0x001e2200000e0000 */
[C---:B------:R-:W-:Y:S02]  /*3540*/  FSETP.NAN.AND P2, PT, R3.reuse, R3, PT ;  /* 0x000000030300720b */ /* 0x040fe40003f48000 */
[----:B0-----:R-:W-:-:S04]  /*3550*/  FSETP.GT.AND P1, PT, R3, R18, PT ;  /* 0x000000120300720b */ /* 0x001fc80003f24000 */
[----:B------:R-:W-:-:S04]  /*3560*/  FSEL R18, R3, R18, P1 ;  /* 0x0000001203127208 */ /* 0x000fc80000800000 */
[----:B------:R-:W-:-:S04]  /*3570*/  FSEL R17, R3, R18, P2 ;  /* 0x0000001203117208 */ /* 0x000fc80001000000 */
[C---:B------:R-:W-:Y:S01]  /*3580*/  FSETP.NAN.AND P2, PT, R17.reuse, R17, PT ;  /* 0x000000111100720b */ /* 0x040fe20003f48000 */
[----:B------:R-:W0:Y:S02]  /*3590*/  SHFL.BFLY PT, R18, R17, 0x8, 0x1f ;  /* 0x0d001f0011127f89 */ /* 0x000e2400000e0000 */
[----:B0-----:R-:W-:-:S13]  /*35a0*/  FSETP.GT.AND P1, PT, R17, R18, PT ;  /* 0x000000121100720b */ /* 0x001fda0003f24000 */
[----:B------:R-:W-:-:S04]  /*35b0*/  @!P1 FSEL R17, R17, R18, P2 ;  /* 0x0000001211119208 */ /* 0x000fc80001000000 */
        /* <DEDUP_REMOVED lines=11> */
[----:B------:R-:W-:Y:S02]  /*3670*/  @!P1 SEL R17, R17, R12, P2 ;  /* 0x0000000c11119207 */ /* 0x000fe40001000000 */
[C---:B------:R-:W-:Y:S02]  /*3680*/  FSETP.GE.AND P1, PT, R8.reuse, RZ, PT ;  /* 0x000000ff0800720b */ /* 0x040fe40003f26000 */
[----:B------:R-:W-:Y:S01]  /*3690*/  FSETP.GE.AND P2, PT, R11, RZ, PT ;  /* 0x000000ff0b00720b */ /* 0x000fe20003f46000 */
[----:B------:R-:W-:Y:S01]  /*36a0*/  @P5 STS [R0.X4], R17 ;  /* 0x0000001100005388 */ /* 0x000fe20000004800 */
[----:B------:R-:W-:-:S03]  /*36b0*/  FSEL R8, R8, RZ, !P1 ;  /* 0x000000ff08087208 */ /* 0x000fc60004800000 */
[----:B------:R-:W-:Y:S01]  /*36c0*/  BAR.SYNC.DEFER_BLOCKING 0x0 ;  /* 0x0000000000007b1d */ /* 0x000fe20000010000 */
[----:B------:R-:W-:Y:S01]  /*36d0*/  FSETP.GE.AND P1, PT, R9, RZ, PT ;  /* 0x000000ff0900720b */ /* 0x000fe20003f26000 */
[----:B------:R-:W-:Y:S01]  /*36e0*/  FADD R8, RZ, -R8 ;  /* 0x80000008ff087221 */ /* 0x000fe20000000000 */
[----:B------:R-:W-:Y:S02]  /*36f0*/  FSEL R11, R11, RZ, !P2 ;  /* 0x000000ff0b0b7208 */ /* 0x000fe40005000000 */
[----:B------:R-:W-:Y:S02]  /*3700*/  FSEL R9, R9, RZ, !P1 ;  /* 0x000000ff09097208 */ /* 0x000fe40004800000 */
[----:B------:R-:W-:Y:S01]  /*3710*/  FSETP.NAN.AND P1, PT, R8, R8, PT ;  /* 0x000000080800720b */ /* 0x000fe20003f28000 */
[----:B------:R-:W-:Y:S02]  /*3720*/  FADD R11, RZ, -R11 ;  /* 0x8000000bff0b7221 */ /* 0x000fe40000000000 */
[----:B------:R-:W-:-:S05]  /*3730*/  FADD R9, RZ, -R9 ;  /* 0x80000009ff097221 */ /* 0x000fca0000000000 */
[----:B------:R-:W-:Y:S01]  /*3740*/  FSETP.NAN.AND P2, PT, R9, R9, PT ;  /* 0x000000090900720b */ /* 0x000fe20003f48000 */
[----:B------:R-:W0:Y:S04]  /*3750*/  LDS R12, [RZ] ;  /* 0x00000000ff0c7984 */ /* 0x000e280000000800 */
[----:B------:R-:W1:Y:S04]  /*3760*/  LDS R13, [0x80] ;  /* 0x00008000ff0d7984 */ /* 0x000e680000000800 */
[----:B------:R-:W-:Y:S04]  /*3770*/  LDS R14, [0x100] ;  /* 0x00010000ff0e7984 */ /* 0x000fe80000000800 */
[----:B------:R-:W2:Y:S04]  /*3780*/  LDS R15, [0x180] ;  /* 0x00018000ff0f7984 */ /* 0x000ea80000000800 */
[----:B------:R-:W-:Y:S01]  /*3790*/  BAR.SYNC.DEFER_BLOCKING 0x0 ;  /* 0x0000000000007b1d */ /* 0x000fe20000010000 */
[----:B0-----:R-:W-:-:S04]  /*37a0*/  FSETP.GTU.AND P5, PT, R12, RZ, PT ;  /* 0x000000ff0c00720b */ /* 0x001fc80003fac000 */
[----:B------:R-:W-:Y:S02]  /*37b0*/  FSEL R3, R12, RZ, P5 ;  /* 0x000000ff0c037208 */ /* 0x000fe40002800000 */
[C---:B-1----:R-:W-:Y:S02]  /*37c0*/  FSETP.GTU.AND P5, PT, R13.reuse, RZ, PT ;  /* 0x000000ff0d00720b */ /* 0x042fe40003fac000 */
[CC--:B------:R-:W-:Y:S02]  /*37d0*/  FSETP.GT.AND P4, PT, R8.reuse, R3.reuse, PT ;  /* 0x000000030800720b */ /* 0x0c0fe40003f84000 */
[----:B------:R-:W-:Y:S02]  /*37e0*/  FSEL R16, R13, RZ, P5 ;  /* 0x000000ff0d107208 */ /* 0x000fe40002800000 */
[----:B------:R-:W-:Y:S01]  /*37f0*/  @!P1 FSEL R8, R8, R3, P4 ;  /* 0x0000000308089208 */ /* 0x000fe20002000000 */
[----:B--2---:R0:W-:Y:S04]  /*3800*/  STS.128 [RZ], R12 ;  /* 0x0000000cff007388 */ /* 0x0041e80000000c00 */
[----:B------:R-:W-:Y:S01]  /*3810*/  BAR.SYNC.DEFER_BLOCKING 0x0 ;  /* 0x0000000000007b1d */ /* 0x000fe20000010000 */
[----:B------:R-:W-:Y:S01]  /*3820*/  FSETP.NAN.AND P4, PT, R10, R10, PT ;  /* 0x0000000a0a00720b */ /* 0x000fe20003f88000 */
[----:B------:R-:W-:Y:S01]  /*3830*/  FMUL R7, R8, 0.0078740157186985015869 ;  /* 0x3c01020408077820 */ /* 0x000fe20000400000 */
[----:B------:R-:W-:-:S02]  /*3840*/  FSETP.GT.AND P1, PT, R9, R16, PT ;  /* 0x000000100900720b */ /* 0x000fc40003f24000 */
[C---:B------:R-:W-:Y:S02]  /*3850*/  FSETP.GTU.AND P5, PT, R14.reuse, RZ, PT ;  /* 0x000000ff0e00720b */ /* 0x040fe40003fac000 */
[----:B------:R-:W-:Y:S02]  /*3860*/  @!P2 FSEL R9, R9, R16, P1 ;  /* 0x000000100909a208 */ /* 0x000fe40000800000 */
[----:B------:R-:W-:Y:S02]  /*3870*/  FSEL R3, R14, RZ, P5 ;  /* 0x000000ff0e037208 */ /* 0x000fe40002800000 */
[----:B------:R-:W-:Y:S01]  /*3880*/  FSETP.NAN.AND P1, PT, R11, R11, PT ;  /* 0x0000000b0b00720b */ /* 0x000fe20003f28000 */
[----:B------:R-:W-:Y:S01]  /*3890*/  FMUL R9, R9, 0.0078740157186985015869 ;  /* 0x3c01020409097820 */ /* 0x000fe20000400000 */
[----:B------:R-:W-:Y:S02]  /*38a0*/  FSETP.GTU.AND P5, PT, R15, RZ, PT ;  /* 0x000000ff0f00720b */ /* 0x000fe40003fac000 */
[----:B------:R-:W-:-:S02]  /*38b0*/  FSETP.GT.AND P2, PT, R10, R3, PT ;  /* 0x000000030a00720b */ /* 0x000fc40003f44000 */
[----:B------:R-:W-:Y:S01]  /*38c0*/  FSEL R8, R15, RZ, P5 ;  /* 0x000000ff0f087208 */ /* 0x000fe20002800000 */
[----:B0-----:R-:W-:Y:S01]  /*38d0*/  IMAD.MOV.U32 R15, RZ, RZ, 0x3e800000 ;  /* 0x3e800000ff0f7424 */ /* 0x001fe200078e00ff */
[----:B------:R-:W-:Y:S02]  /*38e0*/  @!P4 FSEL R10, R10, R3, P2 ;  /* 0x000000030a0ac208 */ /* 0x000fe40001000000 */
[----:B------:R-:W-:Y:S02]  /*38f0*/  FSETP.GT.AND P5, PT, R7, 9.9999997473787516356e-06, PT ;  /* 0x3727c5ac0700780b */ /* 0x000fe40003fa4000 */
[-C--:B------:R-:W-:Y:S01]  /*3900*/  FSETP.GT.AND P4, PT, R11, R8.reuse, PT ;  /* 0x000000080b00720b */ /* 0x080fe20003f84000 */
[----:B------:R-:W-:Y:S01]  /*3910*/  FMUL R10, R10, 0.0078740157186985015869 ;  /* 0x3c0102040a0a7820 */ /* 0x000fe20000400000 */
[----:B------:R-:W-:Y:S01]  /*3920*/  FSETP.GT.AND P2, PT, R9, 9.9999997473787516356e-06, PT ;  /* 0x3727c5ac0900780b */ /* 0x000fe20003f44000 */
[----:B------:R-:W0:Y:S01]  /*3930*/  LDS R3, [R20.X4] ;  /* 0x0000000014037984 */ /* 0x000e220000004800 */
[----:B------:R-:W-:-:S02]  /*3940*/  @!P1 FSEL R11, R11, R8, P4 ;  /* 0x000000080b0b9208 */ /* 0x000fc40002000000 */
[----:B------:R-:W-:Y:S02]  /*3950*/  FSETP.NAN.AND P1, PT, R7, R7, PT ;  /* 0x000000070700720b */ /* 0x000fe40003f28000 */
[----:B------:R-:W-:Y:S01]  /*3960*/  FSETP.GT.AND P4, PT, R10, 9.9999997473787516356e-06, PT ;  /* 0x3727c5ac0a00780b */ /* 0x000fe20003f84000 */
[----:B------:R-:W-:Y:S01]  /*3970*/  FMUL R16, R11, 0.0078740157186985015869 ;  /* 0x3c0102040b107820 */ /* 0x000fe20000400000 */
[----:B------:R-:W-:Y:S02]  /*3980*/  FSETP.NAN.AND P6, PT, R9, R9, PT ;  /* 0x000000090900720b */ /* 0x000fe40003fc8000 */
[----:B------:R-:W-:Y:S02]  /*3990*/  @!P5 FSEL R7, R7, 9.9999997473787516356e-06, P1 ;  /* 0x3727c5ac0707d808 */ /* 0x000fe40000800000 */
[----:B------:R-:W-:Y:S02]  /*39a0*/  FSETP.GT.AND P1, PT, R16, 9.9999997473787516356e-06, PT ;  /* 0x3727c5ac1000780b */ /* 0x000fe40003f24000 */
[----:B------:R-:W-:-:S02]  /*39b0*/  @!P2 FSEL R9, R9, 9.9999997473787516356e-06, P6 ;  /* 0x3727c5ac0909a808 */ /* 0x000fc40003000000 */
[C---:B------:R-:W-:Y:S02]  /*39c0*/  FSETP.GT.AND P2, PT, |R7|.reuse, 8.50705917302346158658e+37, PT ;  /* 0x7e8000000700780b */ /* 0x040fe40003f44200 */
[C---:B------:R-:W-:Y:S02]  /*39d0*/  FSETP.NAN.AND P5, PT, R10.reuse, R10, PT ;  /* 0x0000000a0a00720b */ /* 0x040fe40003fa8000 */
[----:B------:R-:W-:Y:S02]  /*39e0*/  FSETP.GEU.AND P6, PT, |R7|, 1.175494350822287508e-38, PT ;  /* 0x008000000700780b */ /* 0x000fe40003fce200 */
[----:B------:R-:W-:Y:S02]  /*39f0*/  @!P4 FSEL R10, R10, 9.9999997473787516356e-06, P5 ;  /* 0x3727c5ac0a0ac808 */ /* 0x000fe40002800000 */
[----:B------:R-:W-:Y:S02]  /*3a00*/  FSETP.NAN.AND P5, PT, R16, R16, PT ;  /* 0x000000101000720b */ /* 0x000fe40003fa8000 */
[----:B------:R-:W-:-:S02]  /*3a10*/  FSETP.GT.AND P4, PT, |R9|, 8.50705917302346158658e+37, PT ;  /* 0x7e8000000900780b */ /* 0x000fc40003f84200 */
[----:B------:R-:W-:Y:S01]  /*3a20*/  @!P1 FSEL R16, R16, 9.9999997473787516356e-06, P5 ;  /* 0x3727c5ac10109808 */ /* 0x000fe20002800000 */
[----:B------:R-:W-:Y:S01]  /*3a30*/  @P2 FMUL R7, R7, 0.25 ;  /* 0x3e80000007072820 */ /* 0x000fe20000400000 */
[----:B------:R-:W-:Y:S02]  /*3a40*/  FSETP.GEU.AND P1, PT, |R9|, 1.175494350822287508e-38, PT ;  /* 0x008000000900780b */ /* 0x000fe40003f2e200 */
[----:B------:R-:W-:Y:S01]  /*3a50*/  FSEL R8, R15, 1, P2 ;  /* 0x3f8000000f087808 */ /* 0x000fe20001000000 */
[----:B------:R-:W-:Y:S01]  /*3a60*/  @!P6 FMUL R7, R7, 16777216 ;  /* 0x4b8000000707e820 */ /* 0x000fe20000400000 */
[----:B------:R-:W-:Y:S02]  /*3a70*/  FSETP.GT.AND P2, PT, |R10|, 8.50705917302346158658e+37, PT ;  /* 0x7e8000000a00780b */ /* 0x000fe40003f44200 */
[----:B------:R-:W-:Y:S01]  /*3a80*/  FSEL R12, R15, 1, P4 ;  /* 0x3f8000000f0c7808 */ /* 0x000fe20002000000 */
[----:B------:R-:W-:Y:S01]  /*3a90*/  @!P6 FMUL R8, R8, 16777216 ;  /* 0x4b8000000808e820 */ /* 0x000fe20000400000 */
[C---:B------:R-:W-:Y:S01]  /*3aa0*/  FSETP.GT.AND P6, PT, |R16|.reuse, 8.50705917302346158658e+37, PT ;  /* 0x7e8000001000780b */ /* 0x040fe20003fc4200 */
[----:B------:R-:W-:Y:S01]  /*3ab0*/  @P4 FMUL R9, R9, 0.25 ;  /* 0x3e80000009094820 */ /* 0x000fe20000400000 */
[----:B------:R-:W-:Y:S01]  /*3ac0*/  FSETP.GEU.AND P4, PT, |R16|, 1.175494350822287508e-38, PT ;  /* 0x008000001000780b */ /* 0x000fe20003f8e200 */
[----:B------:R-:W1:Y:S01]  /*3ad0*/  MUFU.RCP R7, R7 ;  /* 0x0000000700077308 */ /* 0x000e620000001000 */
[----:B------:R-:W-:Y:S01]  /*3ae0*/  FSETP.GEU.AND P5, PT, |R10|, 1.175494350822287508e-38, PT ;  /* 0x008000000a00780b */ /* 0x000fe20003fae200 */
[----:B------:R-:W-:Y:S01]  /*3af0*/  @!P1 FMUL R9, R9, 16777216 ;  /* 0x4b80000009099820 */ /* 0x000fe20000400000 */
[----:B------:R-:W-:Y:S01]  /*3b00*/  @!P1 FMUL R12, R12, 16777216 ;  /* 0x4b8000000c0c9820 */ /* 0x000fe20000400000 */
[----:B------:R-:W-:-:S02]  /*3b10*/  LOP3.LUT P1, RZ, R0, 0x3fc, RZ, 0xc0, !PT ;  /* 0x000003fc00ff7812 */ /* 0x000fc4000782c0ff */
[----:B------:R-:W-:Y:S01]  /*3b20*/  @P2 FMUL R10, R10, 0.25 ;  /* 0x3e8000000a0a2820 */ /* 0x000fe20000400000 */
[----:B0-----:R-:W-:Y:S01]  /*3b30*/  F2FP.BF16.PACK_AB R3, R3, R6 ;  /* 0x000000060303723e */ /* 0x001fe200000010ff */
[----:B------:R-:W0:Y:S01]  /*3b40*/  MUFU.RCP R9, R9 ;  /* 0x0000000900097308 */ /* 0x000e220000001000 */
[----:B------:R-:W-:Y:S01]  /*3b50*/  ISETP.LT.AND P1, PT, R30, 0x1010, !P1 ;  /* 0x000010101e00780c */ /* 0x000fe20004f21270 */
[----:B------:R-:W-:Y:S01]  /*3b60*/  @P6 FMUL R16, R16, 0.25 ;  /* 0x3e80000010106820 */ /* 0x000fe20000400000 */
[C---:B------:R-:W-:Y:S02]  /*3b70*/  PRMT R17, R3.reuse, 0x7632, R17 ;  /* 0x0000763203117816 */ /* 0x040fe40000000011 */
[----:B------:R-:W-:Y:S01]  /*3b80*/  PRMT R19, R3, 0x7610, R19 ;  /* 0x0000761003137816 */ /* 0x000fe20000000013 */
[----:B------:R-:W-:Y:S01]  /*3b90*/  @!P4 FMUL R16, R16, 16777216 ;  /* 0x4b8000001010c820 */ /* 0x000fe20000400000 */
[----:B------:R-:W-:Y:S01]  /*3ba0*/  @!P5 FMUL R10, R10, 16777216 ;  /* 0x4b8000000a0ad820 */ /* 0x000fe20000400000 */
[----:B-1----:R-:W-:Y:S01]  /*3bb0*/  FMUL R0, R7, R8 ;  /* 0x0000000807007220 */ /* 0x002fe20000400000 */
[CC--:B------:R-:W-:Y:S01]  /*3bc0*/  IMAD.WIDE R6, R30.reuse, R23.reuse, c[0x0][0x180] ;  /* 0x000060001e067625 */ /* 0x0c0fe200078e0217 */
[----:B------:R-:W-:Y:S01]  /*3bd0*/  PRMT R24, R3, 0x7632, R24 ;  /* 0x0000763203187816 */ /* 0x000fe20000000018 */
[----:B------:R1:W2:Y:S03]  /*3be0*/  MUFU.RCP R13, R10 ;  /* 0x0000000a000d7308 */ /* 0x0002a60000001000 */
[----:B------:R3:W-:Y:S01]  /*3bf0*/  @P1 STG.E.U16 [R6.64], R3 ;  /* 0x0000000306001986 */ /* 0x0007e2000c101504 */
[----:B0-----:R-:W-:Y:S01]  /*3c00*/  FMUL R20, R9, R12 ;  /* 0x0000000c09147220 */ /* 0x001fe20000400000 */
[----:B------:R-:W-:Y:S01]  /*3c10*/  FSEL R12, R15, 1, P2 ;  /* 0x3f8000000f0c7808 */ /* 0x000fe20001000000 */
[----:B------:R-:W-:-:S02]  /*3c20*/  IMAD.WIDE R8, R30, R23, c[0x0][0x188] ;  /* 0x000062001e087625 */ /* 0x000fc400078e0217 */
[----:B------:R-:W0:Y:S01]  /*3c30*/  MUFU.RCP R16, R16 ;  /* 0x0000001000107308 */ /* 0x000e220000001000 */
[----:B------:R-:W-:Y:S01]  /*3c40*/  FSEL R15, R15, 1, P6 ;  /* 0x3f8000000f0f7808 */ /* 0x000fe20003000000 */
[-C--:B-1----:R-:W-:Y:S01]  /*3c50*/  IMAD.WIDE R10, R30, R23.reuse, c[0x0][0x190] ;  /* 0x000064001e0a7625 */ /* 0x082fe200078e0217 */
[----:B------:R-:W-:Y:S01]  /*3c60*/  @!P5 FMUL R12, R12, 16777216 ;  /* 0x4b8000000c0cd820 */ /* 0x000fe20000400000 */
[----:B------:R1:W-:Y:S02]  /*3c70*/  @P1 STG.E.U16 [R8.64], R17 ;  /* 0x0000001108001986 */ /* 0x0003e4000c101504 */
[----:B------:R-:W-:Y:S01]  /*3c80*/  @!P4 FMUL R15, R15, 16777216 ;  /* 0x4b8000000f0fc820 */ /* 0x000fe20000400000 */
[----:B---3--:R-:W-:Y:S01]  /*3c90*/  PRMT R7, R3, 0x7632, R7 ;  /* 0x0000763203077816 */ /* 0x008fe20000000007 */
[----:B--2---:R-:W-:Y:S01]  /*3ca0*/  FMUL R21, R13, R12 ;  /* 0x0000000c0d157220 */ /* 0x004fe20000400000 */
[----:B------:R2:W-:Y:S01]  /*3cb0*/  @P1 STG.E.U16 [R10.64], R19 ;  /* 0x000000130a001986 */ /* 0x0005e2000c101504 */
[----:B------:R-:W-:-:S05]  /*3cc0*/  IMAD.WIDE R12, R30, R23, c[0x0][0x198] ;  /* 0x000066001e0c7625 */ /* 0x000fca00078e0217 */
[----:B------:R-:W-:Y:S01]  /*3cd0*/  @P1 STG.E.U16 [R12.64], R7 ;  /* 0x000000070c001986 */ /* 0x000fe2000c101504 */
[----:B0-----:R-:W-:Y:S01]  /*3ce0*/  FMUL R22, R16, R15 ;  /* 0x0000000f10167220 */ /* 0x001fe20000400000 */
[----:B------:R-:W-:Y:S01]  /*3cf0*/  IMAD.WIDE R14, R30, R23, c[0x0][0x1a0] ;  /* 0x000068001e0e7625 */ /* 0x000fe200078e0217 */
[----:B-1----:R-:W-:-:S03]  /*3d00*/  CS2R R8, SRZ ;  /* 0x0000000000087805 */ /* 0x002fc6000001ff00 */
[----:B------:R-:W-:Y:S01]  /*3d10*/  IMAD.WIDE R16, R30, R23, c[0x0][0x1a8] ;  /* 0x00006a001e107625 */ /* 0x000fe200078e0217 */
[----:B--2---:R-:W-:-:S03]  /*3d20*/  PRMT R11, R3, 0x7610, R11 ;  /* 0x00007610030b7816 */ /* 0x004fc6000000000b */
[CC--:B------:R-:W-:Y:S02]  /*3d30*/  IMAD.WIDE R18, R30.reuse, R23.reuse, c[0x0][0x1b0] ;  /* 0x00006c001e127625 */ /* 0x0c0fe400078e0217 */
[----:B------:R0:W-:Y:S02]  /*3d40*/  @P1 STG.E.U16 [R14.64], R11 ;  /* 0x0000000b0e001986 */ /* 0x0001e4000c101504 */
[----:B------:R-:W-:Y:S01]  /*3d50*/  IMAD.WIDE R30, R30, R23, c[0x0][0x1b8] ;  /* 0x00006e001e1e7625 */ /* 0x000fe200078e0217 */
[----:B------:R-:W-:-:S05]  /*3d60*/  PRMT R23, R3, 0x7632, R23 ;  /* 0x0000763203177816 */ /* 0x000fca0000000017 */
[----:B------:R-:W-:Y:S04]  /*3d70*/  @P1 STG.E.U16 [R16.64], R23 ;  /* 0x0000001710001986 */ /* 0x000fe8000c101504 */
[----:B------:R1:W-:Y:S01]  /*3d80*/  @P1 STG.E.U16 [R18.64], R3 ;  /* 0x0000000312001986 */ /* 0x0003e2000c101504 */
[----:B0-----:R-:W-:-:S03]  /*3d90*/  CS2R R10, SRZ ;  /* 0x00000000000a7805 */ /* 0x001fc6000001ff00 */
[----:B------:R-:W-:Y:S04]  /*3da0*/  @P1 STG.E.U16 [R30.64], R24 ;  /* 0x000000181e001986 */ /* 0x000fe8000c101504 */
[----:B------:R-:W-:Y:S01]  /*3db0*/  BAR.SYNC.DEFER_BLOCKING 0x0 ;  /* 0x0000000000007b1d */ /* 0x000fe20000010000 */
[----:B------:R-:W-:-:S04]  /*3dc0*/  LEA R6, P1, R4, c[0x0][0x178], 0x1 ;  /* 0x00005e0004067a11 */ /* 0x000fc800078208ff */
[----:B------:R-:W-:Y:S01]  /*3dd0*/  LEA.HI.X R7, R4, c[0x0][0x17c], R37, 0x1, P1 ;  /* 0x00005f0004077a11 */ /* 0x000fe200008f0c25 */
[----:B------:R-:W-:Y:S04]  /*3de0*/  STS [RZ], R0 ;  /* 0x00000000ff007388 */ /* 0x000fe80000000800 */
[----:B------:R-:W-:Y:S04]  /*3df0*/  STS [0x8], R20 ;  /* 0x00000814ff007388 */ /* 0x000fe80000000800 */
[----:B------:R-:W-:Y:S04]  /*3e00*/  STS [0x10], R21 ;  /* 0x00001015ff007388 */ /* 0x000fe80000000800 */
[----:B------:R-:W-:Y:S04]  /*3e10*/  STS [0x18], R22 ;  /* 0x00001816ff007388 */ /* 0x000fe80000000800 */
[----:B------:R-:W-:Y:S06]  /*3e20*/  BAR.SYNC.DEFER_BLOCKING 0x0 ;  /* 0x0000000000007b1d */ /* 0x000fec0000010000 */
[----:B------:R-:W1:Y:S04]  /*3e30*/  @!P3 LDG.E.EF.128 R8, [R6.64] ;  /* 0x000000040608b981 */ /* 0x000e68000c0e1d00 */
[----:B------:R-:W0:Y:S01]  /*3e40*/  LDS R2, [R2.X8] ;  /* 0x0000000002027984 */ /* 0x000e220000008800 */
[C---:B-1----:R-:W-:Y:S01]  /*3e50*/  IMAD.U32 R3, R8.reuse, 0x10000, RZ ;  /* 0x0001000008037824 */ /* 0x042fe200078e00ff */
[----:B------:R-:W-:Y:S01]  /*3e60*/  PRMT R8, R8, 0x7632, R8 ;  /* 0x0000763208087816 */ /* 0x000fe20000000008 */
[C---:B------:R-:W-:Y:S01]  /*3e70*/  IMAD.U32 R13, R10.reuse, 0x10000, RZ ;  /* 0x000100000a0d7824 */ /* 0x040fe200078e00ff */
[----:B------:R-:W-:Y:S01]  /*3e80*/  PRMT R10, R10, 0x7632, R10 ;  /* 0x000076320a0a7816 */ /* 0x000fe2000000000a */
[C---:B0-----:R-:W-:Y:S01]  /*3e90*/  FMUL R0, R2.reuse, R3 ;  /* 0x0000000302007220 */ /* 0x041fe20000400000 */
[C---:B------:R-:W-:Y:S01]  /*3ea0*/  IMAD.U32 R3, R9.reuse, 0x10000, RZ ;  /* 0x0001000009037824 */ /* 0x040fe200078e00ff */
[C---:B------:R-:W-:Y:S01]  /*3eb0*/  FMUL R13, R2.reuse, R13 ;  /* 0x0000000d020d7220 */ /* 0x040fe20000400000 */
[----:B------:R-:W-:Y:S01]  /*3ec0*/  PRMT R9, R9, 0x7632, R9 ;  /* 0x0000763209097816 */ /* 0x000fe20000000009 */
[----:B------:R0:W1:Y:S01]  /*3ed0*/  FRND R14, R0 ;  /* 0x00000000000e7307 */ /* 0x0000620000201000 */
[----:B------:R-:W-:Y:S01]  /*3ee0*/  FMUL R12, R2, R3 ;  /* 0x00000003020c7220 */ /* 0x000fe20000400000 */
[C---:B------:R-:W-:Y:S01]  /*3ef0*/  IMAD.U32 R3, R11.reuse, 0x10000, RZ ;  /* 0x000100000b037824 */ /* 0x040fe200078e00ff */
[----:B------:R-:W-:Y:S01]  /*3f00*/  PRMT R11, R11, 0x7632, R11 ;  /* 0x000076320b0b7816 */ /* 0x000fe2000000000b */
[----:B------:R-:W-:-:S02]  /*3f10*/  IMAD.U32 R9, R9, 0x10000, RZ ;  /* 0x0001000009097824 */ /* 0x000fc400078e00ff */
[----:B------:R-:W-:Y:S01]  /*3f20*/  FMUL R6, R2, R3 ;  /* 0x0000000302067220 */ /* 0x000fe20000400000 */
[----:B------:R-:W-:Y:S01]  /*3f30*/  IMAD.U32 R3, R8, 0x10000, RZ ;  /* 0x0001000008037824 */ /* 0x000fe200078e00ff */
[----:B------:R-:W2:Y:S01]  /*3f40*/  FRND R12, R12 ;  /* 0x0000000c000c7307 */ /* 0x000ea20000201000 */
[C---:B------:R-:W-:Y:S01]  /*3f50*/  FMUL R9, R2.reuse, R9 ;  /* 0x0000000902097220 */ /* 0x040fe20000400000 */
[----:B------:R-:W-:Y:S01]  /*3f60*/  IMAD.U32 R11, R11, 0x10000, RZ ;  /* 0x000100000b0b7824 */ /* 0x000fe200078e00ff */
[----:B0-----:R-:W-:Y:S01]  /*3f70*/  FMUL R0, R2, R3 ;  /* 0x0000000302007220 */ /* 0x001fe20000400000 */
[----:B------:R-:W-:Y:S02]  /*3f80*/  IMAD.U32 R3, R10, 0x10000, RZ ;  /* 0x000100000a037824 */ /* 0x000fe400078e00ff */
[----:B------:R-:W-:Y:S02]  /*3f90*/  FMUL R11, R2, R11 ;  /* 0x0000000b020b7220 */ /* 0x000fe40000400000 */
[----:B------:R-:W0:Y:S01]  /*3fa0*/  FRND R13, R13 ;  /* 0x0000000d000d7307 */ /* 0x000e220000201000 */
[----:B-1----:R-:W-:Y:S01]  /*3fb0*/  FSETP.GT.AND P1, PT, R14, -127, PT ;  /* 0xc2fe00000e00780b */ /* 0x002fe20003f24000 */
[----:B------:R-:W-:Y:S01]  /*3fc0*/  FMUL R3, R2, R3 ;  /* 0x0000000302037220 */ /* 0x000fe20000400000 */
[----:B------:R-:W-:-:S05]  /*3fd0*/  FSETP.NAN.AND P5, PT, R14, R14, PT ;  /* 0x0000000e0e00720b */ /* 0x000fca0003fa8000 */
[----:B------:R-:W1:Y:S01]  /*3fe0*/  FRND R0, R0 ;  /* 0x0000000000007307 */ /* 0x000e620000201000 */
[----:B--2---:R-:W-:-:S05]  /*3ff0*/  FSETP.GT.AND P4, PT, R12, -127, PT ;  /* 0xc2fe00000c00780b */ /* 0x004fca0003f84000 */
[----:B------:R-:W-:Y:S02]  /*4000*/  @!P1 FSEL R14, R14, -127, P5 ;  /* 0xc2fe00000e0e9808 */ /* 0x000fe40002800000 */
[----:B------:R-:W2:Y:S01]  /*4010*/  FRND R9, R9 ;  /* 0x0000000900097307 */ /* 0x000ea20000201000 */
[C---:B0-----:R-:W-:Y:S02]  /*4020*/  FSETP.GT.AND P2, PT, R13.reuse, -127, PT ;  /* 0xc2fe00000d00780b */ /* 0x041fe40003f44000 */
[C---:B------:R-:W-:Y:S02]  /*4030*/  FSETP.NAN.AND P5, PT, R12.reuse, R12, PT ;  /* 0x0000000c0c00720b */ /* 0x040fe40003fa8000 */
[----:B------:R-:W-:Y:S02]  /*4040*/  FSETP.NAN.AND P6, PT, R13, R13, PT ;  /* 0x0000000d0d00720b */ /* 0x000fe40003fc8000 */
[----:B------:R-:W-:Y:S01]  /*4050*/  @!P4 FSEL R12, R12, -127, P5 ;  /* 0xc2fe00000c0cc808 */ /* 0x000fe20002800000 */
[----:B------:R-:W0:Y:S01]  /*4060*/  FRND R3, R3 ;  /* 0x0000000300037307 */ /* 0x000e220000201000 */
[----:B-1----:R-:W-:-:S05]  /*4070*/  FSETP.GT.AND P1, PT, R0, -127, PT ;  /* 0xc2fe00000000780b */ /* 0x002fca0003f24000 */
[----:B------:R-:W-:Y:S02]  /*4080*/  @!P2 FSEL R13, R13, -127, P6 ;  /* 0xc2fe00000d0da808 */ /* 0x000fe40003000000 */
[----:B------:R-:W1:Y:S01]  /*4090*/  FRND R6, R6 ;  /* 0x0000000600067307 */ /* 0x000e620000201000 */
[C---:B--2---:R-:W-:Y:S02]  /*40a0*/  FSETP.GT.AND P5, PT, R9.reuse, -127, PT ;  /* 0xc2fe00000900780b */ /* 0x044fe40003fa4000 */
[C---:B------:R-:W-:Y:S02]  /*40b0*/  FSETP.NAN.AND P2, PT, R0.reuse, R0, PT ;  /* 0x000000000000720b */ /* 0x040fe40003f48000 */
[----:B------:R-:W-:Y:S02]  /*40c0*/  FSETP.NAN.AND P6, PT, R9, R9, PT ;  /* 0x000000090900720b */ /* 0x000fe40003fc8000 */
[----:B------:R-:W-:Y:S01]  /*40d0*/  @!P1 FSEL R0, R0, -127, P2 ;  /* 0xc2fe000000009808 */ /* 0x000fe20001000000 */
[----:B------:R-:W2:Y:S01]  /*40e0*/  F2I.S16.TRUNC.NTZ R8, R14 ;  /* 0x0000000e00087305 */ /* 0x000ea2000020e900 */
[----:B0-----:R-:W-:-:S02]  /*40f0*/  FSETP.GT.AND P4, PT, R3, -127, PT ;  /* 0xc2fe00000300780b */ /* 0x001fc40003f84000 */
[----:B------:R-:W-:-:S03]  /*4100*/  FSETP.GEU.AND P2, PT, R14, 127, PT ;  /* 0x42fe00000e00780b */ /* 0x000fc60003f4e000 */
[----:B------:R-:W-:Y:S02]  /*4110*/  @!P5 FSEL R9, R9, -127, P6 ;  /* 0xc2fe00000909d808 */ /* 0x000fe40003000000 */
[----:B------:R-:W0:Y:S01]  /*4120*/  FRND R11, R11 ;  /* 0x0000000b000b7307 */ /* 0x000e220000201000 */
[----:B-1----:R-:W-:Y:S02]  /*4130*/  FSETP.GT.AND P1, PT, R6, -127, PT ;  /* 0xc2fe00000600780b */ /* 0x002fe40003f24000 */
[C---:B------:R-:W-:Y:S02]  /*4140*/  FSETP.NAN.AND P6, PT, R3.reuse, R3, PT ;  /* 0x000000030300720b */ /* 0x040fe40003fc8000 */
[----:B------:R-:W-:Y:S02]  /*4150*/  FSETP.NAN.AND P5, PT, R14, R14, PT ;  /* 0x0000000e0e00720b */ /* 0x000fe40003fa8000 */
[----:B------:R-:W-:Y:S01]  /*4160*/  @!P4 FSEL R3, R3, -127, P6 ;  /* 0xc2fe00000303c808 */ /* 0x000fe20003000000 */
[----:B------:R-:W1:Y:S01]  /*4170*/  F2I.S16.TRUNC.NTZ R15, R12 ;  /* 0x0000000c000f7305 */ /* 0x000e62000020e900 */
[----:B------:R-:W-:-:S02]  /*4180*/  FSETP.GEU.AND P4, PT, R12, 127, PT ;  /* 0x42fe00000c00780b */ /* 0x000fc40003f8e000 */
[----:B--2---:R-:W-:Y:S02]  /*4190*/  LOP3.LUT R8, R8, 0xffff, RZ, 0xc0, !PT ;  /* 0x0000ffff08087812 */ /* 0x004fe400078ec0ff */
[----:B------:R-:W-:Y:S02]  /*41a0*/  FSETP.NAN.AND P6, PT, R6, R6, PT ;  /* 0x000000060600720b */ /* 0x000fe40003fc8000 */
[----:B------:R-:W-:Y:S01]  /*41b0*/  @P2 SEL R8, R8, 0x7f, P5 ;  /* 0x0000007f08082807 */ /* 0x000fe20002800000 */
[----:B------:R-:W2:Y:S01]  /*41c0*/  F2I.S16.TRUNC.NTZ R7, R0 ;  /* 0x0000000000077305 */ /* 0x000ea2000020e900 */
[----:B0-----:R-:W-:Y:S02]  /*41d0*/  FSETP.GT.AND P5, PT, R11, -127, PT ;  /* 0xc2fe00000b00780b */ /* 0x001fe40003fa4000 */
[----:B------:R-:W-:Y:S02]  /*41e0*/  @!P1 FSEL R6, R6, -127, P6 ;  /* 0xc2fe000006069808 */ /* 0x000fe40003000000 */
[----:B------:R-:W-:-:S02]  /*41f0*/  FSETP.NAN.AND P1, PT, R12, R12, PT ;  /* 0x0000000c0c00720b */ /* 0x000fc40003f28000 */
[C---:B------:R-:W-:Y:S01]  /*4200*/  FSETP.GEU.AND P2, PT, R0.reuse, 127, PT ;  /* 0x42fe00000000780b */ /* 0x040fe20003f4e000 */
[----:B------:R-:W0:Y:S01]  /*4210*/  F2I.S16.TRUNC.NTZ R10, R9 ;  /* 0x00000009000a7305 */ /* 0x000e22000020e900 */
[----:B-1----:R-:W-:Y:S02]  /*4220*/  LOP3.LUT R15, R15, 0xffff, RZ, 0xc0, !PT ;  /* 0x0000ffff0f0f7812 */ /* 0x002fe400078ec0ff */
[----:B------:R-:W-:Y:S02]  /*4230*/  FSETP.NAN.AND P6, PT, R0, R0, PT ;  /* 0x000000000000720b */ /* 0x000fe40003fc8000 */
[----:B------:R-:W-:Y:S02]  /*4240*/  @P4 SEL R15, R15, 0x7f, P1 ;  /* 0x0000007f0f0f4807 */ /* 0x000fe40000800000 */
[----:B------:R-:W-:Y:S01]  /*4250*/  FSETP.NAN.AND P4, PT, R11, R11, PT ;  /* 0x0000000b0b00720b */ /* 0x000fe20003f88000 */
[----:B------:R-:W1:Y:S01]  /*4260*/  F2I.S16.TRUNC.NTZ R12, R3 ;  /* 0x00000003000c7305 */ /* 0x000e62000020e900 */
[----:B------:R-:W-:-:S02]  /*4270*/  FSETP.GEU.AND P1, PT, R9, 127, PT ;  /* 0x42fe00000900780b */ /* 0x000fc40003f2e000 */
[----:B------:R-:W-:Y:S02]  /*4280*/  @!P5 FSEL R11, R11, -127, P4 ;  /* 0xc2fe00000b0bd808 */ /* 0x000fe40002000000 */
[----:B--2---:R-:W-:Y:S02]  /*4290*/  LOP3.LUT R7, R7, 0xffff, RZ, 0xc0, !PT ;  /* 0x0000ffff07077812 */ /* 0x004fe400078ec0ff */
[----:B------:R-:W-:Y:S01]  /*42a0*/  FSETP.GEU.AND P4, PT, R3, 127, PT ;  /* 0x42fe00000300780b */ /* 0x000fe20003f8e000 */
[----:B------:R-:W2:Y:S01]  /*42b0*/  F2I.S16.TRUNC.NTZ R16, R13 ;  /* 0x0000000d00107305 */ /* 0x000ea2000020e900 */
[----:B------:R-:W-:Y:S02]  /*42c0*/  @P2 SEL R7, R7, 0x7f, P6 ;  /* 0x0000007f07072807 */ /* 0x000fe40003000000 */
[----:B------:R-:W-:Y:S02]  /*42d0*/  FSETP.NAN.AND P6, PT, R9, R9, PT ;  /* 0x000000090900720b */ /* 0x000fe40003fc8000 */
[----:B------:R-:W-:-:S02]  /*42e0*/  FSETP.GEU.AND P2, PT, R13, 127, PT ;  /* 0x42fe00000d00780b */ /* 0x000fc40003f4e000 */
[----:B0-----:R-:W-:Y:S01]  /*42f0*/  LOP3.LUT R10, R10, 0xffff, RZ, 0xc0, !PT ;  /* 0x0000ffff0a0a7812 */ /* 0x001fe200078ec0ff */
[----:B------:R-:W0:Y:S01]  /*4300*/  F2I.S16.TRUNC.NTZ R14, R6 ;  /* 0x00000006000e7305 */ /* 0x000e22000020e900 */
[----:B------:R-:W-:Y:S02]  /*4310*/  FSETP.NAN.AND P5, PT, R3, R3, PT ;  /* 0x000000030300720b */ /* 0x000fe40003fa8000 */
[----:B-1----:R-:W-:Y:S02]  /*4320*/  LOP3.LUT R12, R12, 0xffff, RZ, 0xc0, !PT ;  /* 0x0000ffff0c0c7812 */ /* 0x002fe400078ec0ff */
[----:B------:R-:W-:Y:S02]  /*4330*/  @P1 SEL R10, R10, 0x7f, P6 ;  /* 0x0000007f0a0a1807 */ /* 0x000fe40003000000 */
[----:B------:R-:W-:Y:S01]  /*4340*/  FSETP.GEU.AND P1, PT, R6, 127, PT ;  /* 0x42fe00000600780b */ /* 0x000fe20003f2e000 */
[----:B------:R-:W1:Y:S01]  /*4350*/  F2I.S16.TRUNC.NTZ R0, R11 ;  /* 0x0000000b00007305 */ /* 0x000e62000020e900 */
[----:B------:R-:W-:-:S02]  /*4360*/  FSETP.GEU.AND P6, PT, R11, 127, PT ;  /* 0x42fe00000b00780b */ /* 0x000fc40003fce000 */
[----:B------:R-:W-:Y:S02]  /*4370*/  @P4 SEL R12, R12, 0x7f, P5 ;  /* 0x0000007f0c0c4807 */ /* 0x000fe40002800000 */
[----:B------:R-:W-:Y:S02]  /*4380*/  FSETP.NAN.AND P5, PT, R13, R13, PT ;  /* 0x0000000d0d00720b */ /* 0x000fe40003fa8000 */
[----:B--2---:R-:W-:Y:S02]  /*4390*/  LOP3.LUT R9, R16, 0xffff, RZ, 0xc0, !PT ;  /* 0x0000ffff10097812 */ /* 0x004fe400078ec0ff */
[----:B------:R-:W-:Y:S02]  /*43a0*/  FSETP.NAN.AND P4, PT, R6, R6, PT ;  /* 0x000000060600720b */ /* 0x000fe40003f88000 */
[----:B------:R-:W-:Y:S02]  /*43b0*/  @P2 SEL R9, R9, 0x7f, P5 ;  /* 0x0000007f09092807 */ /* 0x000fe40002800000 */
[----:B------:R-:W-:-:S02]  /*43c0*/  FSETP.NAN.AND P2, PT, R11, R11, PT ;  /* 0x0000000b0b00720b */ /* 0x000fc40003f48000 */
[----:B0-----:R-:W-:Y:S02]  /*43d0*/  LOP3.LUT R3, R14, 0xffff, RZ, 0xc0, !PT ;  /* 0x0000ffff0e037812 */ /* 0x001fe400078ec0ff */
[----:B-1----:R-:W-:Y:S02]  /*43e0*/  LOP3.LUT R0, R0, 0xffff, RZ, 0xc0, !PT ;  /* 0x0000ffff00007812 */ /* 0x002fe400078ec0ff */
[----:B------:R-:W-:Y:S02]  /*43f0*/  PRMT R7, R8, 0x3340, R7 ;  /* 0x0000334008077816 */ /* 0x000fe40000000007 */
[----:B------:R-:W-:Y:S02]  /*4400*/  @P1 SEL R3, R3, 0x7f, P4 ;  /* 0x0000007f03031807 */ /* 0x000fe40002000000 */
[----:B------:R-:W-:Y:S02]  /*4410*/  @P6 SEL R0, R0, 0x7f, P2 ;  /* 0x0000007f00006807 */ /* 0x000fe40001000000 */
[----:B------:R-:W-:-:S02]  /*4420*/  PRMT R10, R15, 0x3340, R10 ;  /* 0x000033400f0a7816 */ /* 0x000fc4000000000a */
[----:B------:R-:W-:Y:S02]  /*4430*/  PRMT R9, R9, 0x3340, R12 ;  /* 0x0000334009097816 */ /* 0x000fe4000000000c */
[C---:B------:R-:W-:Y:S02]  /*4440*/  IADD3 R6, P1, R4.reuse, c[0x0][0x1c0], RZ ;  /* 0x0000700004067a10 */ /* 0x040fe40007f3e0ff */
[----:B------:R-:W-:Y:S02]  /*4450*/  IADD3 R12, P2, R4, c[0x0][0x1c8], RZ ;  /* 0x00007200040c7a10 */ /* 0x000fe40007f5e0ff */
[----:B------:R-:W-:Y:S02]  /*4460*/  PRMT R0, R3, 0x3340, R0 ;  /* 0x0000334003007816 */ /* 0x000fe40000000000 */
[----:B------:R-:W-:Y:S02]  /*4470*/  PRMT R20, R7, 0x5410, R10 ;  /* 0x0000541007147816 */ /* 0x000fe4000000000a */
[C---:B------:R-:W-:Y:S01]  /*4480*/  IADD3.X R7, R37.reuse, c[0x0][0x1c4], RZ, P1, !PT ;  /* 0x0000710025077a10 */ /* 0x040fe20000ffe4ff */
[----:B------:R-:W-:Y:S01]  /*4490*/  CS2R R10, SRZ ;  /* 0x00000000000a7805 */ /* 0x000fe2000001ff00 */
[----:B------:R-:W-:-:S02]  /*44a0*/  IADD3.X R13, R37, c[0x0][0x1cc], RZ, P2, !PT ;  /* 0x00007300250d7a10 */ /* 0x000fc400017fe4ff */
[C---:B------:R-:W-:Y:S02]  /*44b0*/  IADD3 R14, P1, R4.reuse, c[0x0][0x1d0], RZ ;  /* 0x00007400040e7a10 */ /* 0x040fe40007f3e0ff */
[----:B------:R-:W-:Y:S02]  /*44c0*/  IADD3 R16, P2, R4, c[0x0][0x1d8], RZ ;  /* 0x0000760004107a10 */ /* 0x000fe40007f5e0ff */
[----:B------:R-:W-:Y:S02]  /*44d0*/  PRMT R21, R9, 0x5410, R0 ;  /* 0x0000541009157816 */ /* 0x000fe40000000000 */
[----:B------:R-:W-:Y:S01]  /*44e0*/  LEA R18, P4, R5, c[0x0][0x178], 0x1 ;  /* 0x00005e0005127a11 */ /* 0x000fe200078808ff */
[----:B------:R-:W-:Y:S01]  /*44f0*/  CS2R R8, SRZ ;  /* 0x0000000000087805 */ /* 0x000fe2000001ff00 */
[C---:B------:R-:W-:Y:S01]  /*4500*/  IADD3.X R15, R37.reuse, c[0x0][0x1d4], RZ, P1, !PT ;  /* 0x00007500250f7a10 */ /* 0x040fe20000ffe4ff */
[----:B------:R0:W-:Y:S01]  /*4510*/  @!P3 STG.E.64 [R6.64], R20 ;  /* 0x000000140600b986 */ /* 0x0001e2000c101b04 */
[----:B------:R-:W-:-:S02]  /*4520*/  IADD3.X R17, R37, c[0x0][0x1dc], RZ, P2, !PT ;  /* 0x0000770025117a10 */ /* 0x000fc400017fe4ff */
[----:B------:R-:W-:Y:S01]  /*4530*/  LEA.HI.X R19, R5, c[0x0][0x17c], R36, 0x1, P4 ;  /* 0x00005f0005137a11 */ /* 0x000fe200020f0c24 */
[----:B------:R1:W-:Y:S04]  /*4540*/  @!P3 STG.E.64 [R12.64], R20 ;  /* 0x000000140c00b986 */ /* 0x0003e8000c101b04 */
[----:B------:R2:W-:Y:S04]  /*4550*/  @!P3 STG.E.64 [R14.64], R20 ;  /* 0x000000140e00b986 */ /* 0x0005e8000c101b04 */
[----:B------:R3:W-:Y:S04]  /*4560*/  @!P3 STG.E.64 [R16.64], R20 ;  /* 0x000000141000b986 */ /* 0x0007e8000c101b04 */
[----:B------:R-:W4:Y:S02]  /*4570*/  @P0 LDG.E.EF.128 R8, [R18.64] ;  /* 0x0000000412080981 */ /* 0x000f24000c0e1d00 */
[C---:B----4-:R-:W-:Y:S01]  /*4580*/  IMAD.U32 R3, R8.reuse, 0x10000, RZ ;  /* 0x0001000008037824 */ /* 0x050fe200078e00ff */
[----:B------:R-:W-:Y:S01]  /*4590*/  PRMT R8, R8, 0x7632, R8 ;  /* 0x0000763208087816 */ /* 0x000fe20000000008 */
[C---:B0-----:R-:W-:Y:S01]  /*45a0*/  IMAD.U32 R7, R10.reuse, 0x10000, RZ ;  /* 0x000100000a077824 */ /* 0x041fe200078e00ff */
[----:B------:R-:W-:Y:S01]  /*45b0*/  PRMT R10, R10, 0x7632, R10 ;  /* 0x000076320a0a7816 */ /* 0x000fe2000000000a */
[C---:B------:R-:W-:Y:S01]  /*45c0*/  FMUL R0, R2.reuse, R3 ;  /* 0x0000000302007220 */ /* 0x040fe20000400000 */
[C---:B------:R-:W-:Y:S01]  /*45d0*/  IMAD.U32 R3, R9.reuse, 0x10000, RZ ;  /* 0x0001000009037824 */ /* 0x040fe200078e00ff */
[----:B------:R-:W-:Y:S01]  /*45e0*/  PRMT R9, R9, 0x7632, R9 ;  /* 0x0000763209097816 */ /* 0x000fe20000000009 */
[C---:B------:R-:W-:Y:S01]  /*45f0*/  FMUL R7, R2.reuse, R7 ;  /* 0x0000000702077220 */ /* 0x040fe20000400000 */
[----:B-1----:R0:W1:Y:S01]  /*4600*/  FRND R12, R0 ;  /* 0x00000000000c7307 */ /* 0x0020620000201000 */
[----:B------:R-:W-:Y:S01]  /*4610*/  FMUL R4, R2, R3 ;  /* 0x0000000302047220 */ /* 0x000fe20000400000 */
[C---:B------:R-:W-:Y:S01]  /*4620*/  IMAD.U32 R3, R11.reuse, 0x10000, RZ ;  /* 0x000100000b037824 */ /* 0x040fe200078e00ff */
[----:B------:R-:W-:Y:S01]  /*4630*/  PRMT R11, R11, 0x7632, R11 ;  /* 0x000076320b0b7816 */ /* 0x000fe2000000000b */
[----:B------:R-:W-:-:S02]  /*4640*/  IMAD.U32 R9, R9, 0x10000, RZ ;  /* 0x0001000009097824 */ /* 0x000fc400078e00ff */
[----:B------:R-:W-:Y:S01]  /*4650*/  FMUL R6, R2, R3 ;  /* 0x0000000302067220 */ /* 0x000fe20000400000 */
[----:B------:R-:W-:Y:S01]  /*4660*/  IMAD.U32 R3, R8, 0x10000, RZ ;  /* 0x0001000008037824 */ /* 0x000fe200078e00ff */
[----:B------:R-:W4:Y:S01]  /*4670*/  FRND R4, R4 ;  /* 0x0000000400047307 */ /* 0x000f220000201000 */
[C---:B------:R-:W-:Y:S01]  /*4680*/  FMUL R9, R2.reuse, R9 ;  /* 0x0000000902097220 */ /* 0x040fe20000400000 */
[----:B------:R-:W-:Y:S01]  /*4690*/  IMAD.U32 R11, R11, 0x10000, RZ ;  /* 0x000100000b0b7824 */ /* 0x000fe200078e00ff */
[----:B0-----:R-:W-:Y:S01]  /*46a0*/  FMUL R0, R2, R3 ;  /* 0x0000000302007220 */ /* 0x001fe20000400000 */
[----:B------:R-:W-:Y:S02]  /*46b0*/  IMAD.U32 R3, R10, 0x10000, RZ ;  /* 0x000100000a037824 */ /* 0x000fe400078e00ff */
[----:B------:R-:W-:Y:S01]  /*46c0*/  FMUL R11, R2, R11 ;  /* 0x0000000b020b7220 */ /* 0x000fe20000400000 */
[C---:B-1----:R-:W-:Y:S02]  /*46d0*/  FSETP.GT.AND P2, PT, R12.reuse, -127, PT ;  /* 0xc2fe00000c00780b */ /* 0x042fe40003f44000 */
[----:B------:R-:W0:Y:S01]  /*46e0*/  FRND R0, R0 ;  /* 0x0000000000007307 */ /* 0x000e220000201000 */
[----:B------:R-:W-:Y:S01]  /*46f0*/  FSETP.NAN.AND P3, PT, R12, R12, PT ;  /* 0x0000000c0c00720b */ /* 0x000fe20003f68000 */
[----:B------:R-:W-:Y:S01]  /*4700*/  FMUL R3, R2, R3 ;  /* 0x0000000302037220 */ /* 0x000fe20000400000 */
[----:B----4-:R-:W-:-:S05]  /*4710*/  FSETP.GT.AND P4, PT, R4, -127, PT ;  /* 0xc2fe00000400780b */ /* 0x010fca0003f84000 */
[----:B------:R-:W1:Y:S03]  /*4720*/  FRND R7, R7 ;  /* 0x0000000700077307 */ /* 0x000e660000201000 */
[----:B------:R-:W-:Y:S02]  /*4730*/  @!P2 FSEL R12, R12, -127, P3 ;  /* 0xc2fe00000c0ca808 */ /* 0x000fe40001800000 */
[----:B------:R-:W-:-:S03]  /*4740*/  FSETP.NAN.AND P2, PT, R4, R4, PT ;  /* 0x000000040400720b */ /* 0x000fc60003f48000 */
[----:B------:R-:W4:Y:S01]  /*4750*/  FRND R9, R9 ;  /* 0x0000000900097307 */ /* 0x000f220000201000 */
[----:B0-----:R-:W-:Y:S02]  /*4760*/  FSETP.GT.AND P1, PT, R0, -127, PT ;  /* 0xc2fe00000000780b */ /* 0x001fe40003f24000 */
[----:B------:R-:W-:Y:S02]  /*4770*/  @!P4 FSEL R4, R4, -127, P2 ;  /* 0xc2fe00000404c808 */ /* 0x000fe40001000000 */
[----:B------:R-:W-:-:S03]  /*4780*/  FSETP.NAN.AND P2, PT, R0, R0, PT ;  /* 0x000000000000720b */ /* 0x000fc60003f48000 */
[----:B------:R-:W0:Y:S01]  /*4790*/  FRND R6, R6 ;  /* 0x0000000600067307 */ /* 0x000e220000201000 */
[----:B-1----:R-:W-:-:S05]  /*47a0*/  FSETP.GT.AND P3, PT, R7, -127, PT ;  /* 0xc2fe00000700780b */ /* 0x002fca0003f64000 */
[----:B------:R-:W-:Y:S02]  /*47b0*/  @!P1 FSEL R0, R0, -127, P2 ;  /* 0xc2fe000000009808 */ /* 0x000fe40001000000 */
[----:B------:R-:W1:Y:S01]  /*47c0*/  FRND R3, R3 ;  /* 0x0000000300037307 */ /* 0x000e620000201000 */
[----:B----4-:R-:W-:Y:S02]  /*47d0*/  FSETP.GT.AND P2, PT, R9, -127, PT ;  /* 0xc2fe00000900780b */ /* 0x010fe40003f44000 */
[----:B------:R-:W-:Y:S02]  /*47e0*/  FSETP.NAN.AND P1, PT, R7, R7, PT ;  /* 0x000000070700720b */ /* 0x000fe40003f28000 */
[----:B------:R-:W-:Y:S02]  /*47f0*/  FSETP.NAN.AND P6, PT, R9, R9, PT ;  /* 0x000000090900720b */ /* 0x000fe40003fc8000 */
[----:B------:R-:W-:Y:S01]  /*4800*/  @!P3 FSEL R7, R7, -127, P1 ;  /* 0xc2fe00000707b808 */ /* 0x000fe20000800000 */
[----:B------:R-:W4:Y:S01]  /*4810*/  FRND R11, R11 ;  /* 0x0000000b000b7307 */ /* 0x000f220000201000 */
[----:B0-----:R-:W-:-:S02]  /*4820*/  FSETP.GT.AND P4, PT, R6, -127, PT ;  /* 0xc2fe00000600780b */ /* 0x001fc40003f84000 */
[----:B------:R-:W-:Y:S02]  /*4830*/  FSETP.GEU.AND P3, PT, R0, 127, PT ;  /* 0x42fe00000000780b */ /* 0x000fe40003f6e000 */
[----:B------:R-:W-:Y:S02]  /*4840*/  FSETP.NAN.AND P1, PT, R6, R6, PT ;  /* 0x000000060600720b */ /* 0x000fe40003f28000 */
[----:B------:R-:W-:Y:S01]  /*4850*/  @!P2 FSEL R9, R9, -127, P6 ;  /* 0xc2fe00000909a808 */ /* 0x000fe20003000000 */
[----:B------:R-:W0:Y:S01]  /*4860*/  F2I.S16.TRUNC.NTZ R2, R0 ;  /* 0x0000000000027305 */ /* 0x000e22000020e900 */
[C---:B-1----:R-:W-:Y:S02]  /*4870*/  FSETP.GT.AND P5, PT, R3.reuse, -127, PT ;  /* 0xc2fe00000300780b */ /* 0x042fe40003fa4000 */
[----:B------:R-:W-:-:S03]  /*4880*/  FSETP.NAN.AND P6, PT, R3, R3, PT ;  /* 0x000000030300720b */ /* 0x000fc60003fc8000 */
[----:B------:R-:W-:Y:S02]  /*4890*/  @!P4 FSEL R6, R6, -127, P1 ;  /* 0xc2fe00000606c808 */ /* 0x000fe40000800000 */
[----:B------:R-:W2:Y:S01]  /*48a0*/  F2I.S16.TRUNC.NTZ R8, R12 ;  /* 0x0000000c00087305 */ /* 0x000ea2000020e900 */
[----:B----4-:R-:W-:Y:S02]  /*48b0*/  FSETP.GT.AND P2, PT, R11, -127, PT ;  /* 0xc2fe00000b00780b */ /* 0x010fe40003f44000 */
[----:B------:R-:W-:Y:S02]  /*48c0*/  FSETP.NAN.AND P4, PT, R0, R0, PT ;  /* 0x000000000000720b */ /* 0x000fe40003f88000 */
[----:B------:R-:W-:Y:S02]  /*48d0*/  FSETP.GEU.AND P1, PT, R12, 127, PT ;  /* 0x42fe00000c00780b */ /* 0x000fe40003f2e000 */
[----:B------:R-:W-:Y:S01]  /*48e0*/  @!P5 FSEL R3, R3, -127, P6 ;  /* 0xc2fe00000303d808 */ /* 0x000fe20003000000 */
[----:B------:R-:W1:Y:S01]  /*48f0*/  F2I.S16.TRUNC.NTZ R10, R4 ;  /* 0x00000004000a7305 */ /* 0x000e62000020e900 */
[----:B0-----:R-:W-:-:S02]  /*4900*/  LOP3.LUT R2, R2, 0xffff, RZ, 0xc0, !PT ;  /* 0x0000ffff02027812 */ /* 0x001fc400078ec0ff */
[----:B------:R-:W-:Y:S02]  /*4910*/  FSETP.NAN.AND P6, PT, R11, R11, PT ;  /* 0x0000000b0b00720b */ /* 0x000fe40003fc8000 */
[----:B------:R-:W-:Y:S02]  /*4920*/  @P3 SEL R2, R2, 0x7f, P4 ;  /* 0x0000007f02023807 */ /* 0x000fe40002000000 */
[----:B------:R-:W-:Y:S01]  /*4930*/  FSETP.GEU.AND P4, PT, R4, 127, PT ;  /* 0x42fe00000400780b */ /* 0x000fe20003f8e000 */
[----:B------:R-:W0:Y:S01]  /*4940*/  F2I.S16.TRUNC.NTZ R0, R9 ;  /* 0x0000000900007305 */ /* 0x000e22000020e900 */
[----:B------:R-:W-:Y:S02]  /*4950*/  FSETP.GEU.AND P5, PT, R9, 127, PT ;  /* 0x42fe00000900780b */ /* 0x000fe40003fae000 */
[----:B------:R-:W-:Y:S02]  /*4960*/  FSETP.NAN.AND P3, PT, R12, R12, PT ;  /* 0x0000000c0c00720b */ /* 0x000fe40003f68000 */
[----:B--2---:R-:W-:-:S02]  /*4970*/  LOP3.LUT R15, R8, 0xffff, RZ, 0xc0, !PT ;  /* 0x0000ffff080f7812 */ /* 0x004fc400078ec0ff */
[----:B------:R-:W-:Y:S01]  /*4980*/  @!P2 FSEL R11, R11, -127, P6 ;  /* 0xc2fe00000b0ba808 */ /* 0x000fe20003000000 */
[----:B------:R-:W2:Y:S01]  /*4990*/  F2I.S16.TRUNC.NTZ R14, R7 ;  /* 0x00000007000e7305 */ /* 0x000ea2000020e900 */
[----:B------:R-:W-:Y:S02]  /*49a0*/  @P1 SEL R15, R15, 0x7f, P3 ;  /* 0x0000007f0f0f1807 */ /* 0x000fe40001800000 */
[----:B------:R-:W-:Y:S02]  /*49b0*/  FSETP.NAN.AND P3, PT, R4, R4, PT ;  /* 0x000000040400720b */ /* 0x000fe40003f68000 */
[----:B------:R-:W-:Y:S02]  /*49c0*/  FSETP.GEU.AND P1, PT, R7, 127, PT ;  /* 0x42fe00000700780b */ /* 0x000fe40003f2e000 */
[----:B-1----:R-:W-:Y:S01]  /*49d0*/  LOP3.LUT R13, R10, 0xffff, RZ, 0xc0, !PT ;  /* 0x0000ffff0a0d7812 */ /* 0x002fe200078ec0ff */
[----:B------:R-:W1:Y:S01]  /*49e0*/  F2I.S16.TRUNC.NTZ R8, R3 ;  /* 0x0000000300087305 */ /* 0x000e62000020e900 */
[----:B------:R-:W-:-:S02]  /*49f0*/  FSETP.NAN.AND P6, PT, R9, R9, PT ;  /* 0x000000090900720b */ /* 0x000fc40003fc8000 */
[----:B0-----:R-:W-:Y:S02]  /*4a00*/  LOP3.LUT R0, R0, 0xffff, RZ, 0xc0, !PT ;  /* 0x0000ffff00007812 */ /* 0x001fe400078ec0ff */
[----:B------:R-:W-:Y:S02]  /*4a10*/  @P4 SEL R13, R13, 0x7f, P3 ;  /* 0x0000007f0d0d4807 */ /* 0x000fe40001800000 */
[----:B------:R-:W-:Y:S01]  /*4a20*/  FSETP.GEU.AND P4, PT, R3, 127, PT ;  /* 0x42fe00000300780b */ /* 0x000fe20003f8e000 */
[----:B---3--:R-:W0:Y:S01]  /*4a30*/  F2I.S16.TRUNC.NTZ R16, R6 ;  /* 0x0000000600107305 */ /* 0x008e22000020e900 */
[----:B------:R-:W-:Y:S02]  /*4a40*/  @P5 SEL R0, R0, 0x7f, P6 ;  /* 0x0000007f00005807 */ /* 0x000fe40003000000 */
[----:B------:R-:W-:Y:S02]  /*4a50*/  FSETP.GEU.AND P3, PT, R6, 127, PT ;  /* 0x42fe00000600780b */ /* 0x000fe40003f6e000 */
[----:B------:R-:W-:-:S02]  /*4a60*/  FSETP.GEU.AND P5, PT, R11, 127, PT ;  /* 0x42fe00000b00780b */ /* 0x000fc40003fae000 */
[----:B------:R-:W-:Y:S01]  /*4a70*/  FSETP.NAN.AND P2, PT, R7, R7, PT ;  /* 0x000000070700720b */ /* 0x000fe20003f48000 */
[----:B------:R-:W3:Y:S01]  /*4a80*/  F2I.S16.TRUNC.NTZ R4, R11 ;  /* 0x0000000b00047305 */ /* 0x000ee2000020e900 */
[----:B--2---:R-:W-:Y:S02]  /*4a90*/  LOP3.LUT R7, R14, 0xffff, RZ, 0xc0, !PT ;  /* 0x0000ffff0e077812 */ /* 0x004fe400078ec0ff */
[----:B-1----:R-:W-:Y:S02]  /*4aa0*/  LOP3.LUT R8, R8, 0xffff, RZ, 0xc0, !PT ;  /* 0x0000ffff08087812 */ /* 0x002fe400078ec0ff */
[----:B------:R-:W-:Y:S02]  /*4ab0*/  @P1 SEL R7, R7, 0x7f, P2 ;  /* 0x0000007f07071807 */ /* 0x000fe40001000000 */
[----:B------:R-:W-:Y:S02]  /*4ac0*/  FSETP.NAN.AND P1, PT, R3, R3, PT ;  /* 0x000000030300720b */ /* 0x000fe40003f28000 */
[----:B------:R-:W-:-:S02]  /*4ad0*/  FSETP.NAN.AND P6, PT, R6, R6, PT ;  /* 0x000000060600720b */ /* 0x000fc40003fc8000 */
[----:B------:R-:W-:Y:S02]  /*4ae0*/  FSETP.NAN.AND P2, PT, R11, R11, PT ;  /* 0x0000000b0b00720b */ /* 0x000fe40003f48000 */
[----:B0-----:R-:W-:Y:S02]  /*4af0*/  LOP3.LUT R3, R16, 0xffff, RZ, 0xc0, !PT ;  /* 0x0000ffff10037812 */ /* 0x001fe400078ec0ff */
[----:B------:R-:W-:Y:S02]  /*4b00*/  @P4 SEL R8, R8, 0x7f, P1 ;  /* 0x0000007f08084807 */ /* 0x000fe40000800000 */
[----:B---3--:R-:W-:Y:S02]  /*4b10*/  LOP3.LUT R4, R4, 0xffff, RZ, 0xc0, !PT ;  /* 0x0000ffff04047812 */ /* 0x008fe400078ec0ff */
[----:B------:R-:W-:Y:S02]  /*4b20*/  @P3 SEL R3, R3, 0x7f, P6 ;  /* 0x0000007f03033807 */ /* 0x000fe40003000000 */
[----:B------:R-:W-:-:S02]  /*4b30*/  @P5 SEL R4, R4, 0x7f, P2 ;  /* 0x0000007f04045807 */ /* 0x000fc40001000000 */
[----:B------:R-:W-:Y:S02]  /*4b40*/  PRMT R15, R15, 0x3340, R2 ;  /* 0x000033400f0f7816 */ /* 0x000fe40000000002 */
[----:B------:R-:W-:Y:S02]  /*4b50*/  PRMT R8, R7, 0x3340, R8 ;  /* 0x0000334007087816 */ /* 0x000fe40000000008 */
[----:B------:R-:W-:Y:S02]  /*4b60*/  PRMT R7, R3, 0x3340, R4 ;  /* 0x0000334003077816 */ /* 0x000fe40000000004 */
[----:B------:R-:W-:Y:S02]  /*4b70*/  IADD3 R2, P1, R5, c[0x0][0x1c0], RZ ;  /* 0x0000700005027a10 */ /* 0x000fe40007f3e0ff */
[----:B------:R-:W-:Y:S02]  /*4b80*/  PRMT R0, R13, 0x3340, R0 ;  /* 0x000033400d007816 */ /* 0x000fe40000000000 */
[----:B------:R-:W-:-:S02]  /*4b90*/  IADD3 R4, P2, R5, c[0x0][0x1c8], RZ ;  /* 0x0000720005047a10 */ /* 0x000fc40007f5e0ff */
[----:B------:R-:W-:Y:S02]  /*4ba0*/  IADD3 R6, P3, R5, c[0x0][0x1d0], RZ ;  /* 0x0000740005067a10 */ /* 0x000fe40007f7e0ff */
[----:B------:R-:W-:Y:S02]  /*4bb0*/  IADD3.X R3, R36, c[0x0][0x1c4], RZ, P1, !PT ;  /* 0x0000710024037a10 */ /* 0x000fe40000ffe4ff */
[----:B------:R-:W-:Y:S02]  /*4bc0*/  PRMT R11, R8, 0x5410, R7 ;  /* 0x00005410080b7816 */ /* 0x000fe40000000007 */
[----:B------:R-:W-:Y:S02]  /*4bd0*/  PRMT R10, R15, 0x5410, R0 ;  /* 0x000054100f0a7816 */ /* 0x000fe40000000000 */
[----:B------:R-:W-:Y:S02]  /*4be0*/  IADD3 R8, P1, R5, c[0x0][0x1d8], RZ ;  /* 0x0000760005087a10 */ /* 0x000fe40007f3e0ff */
[C---:B------:R-:W-:Y:S01]  /*4bf0*/  IADD3.X R5, R36.reuse, c[0x0][0x1cc], RZ, P2, !PT ;  /* 0x0000730024057a10 */ /* 0x040fe200017fe4ff */
[----:B------:R0:W-:Y:S01]  /*4c00*/  @P0 STG.E.64 [R2.64], R10 ;  /* 0x0000000a02000986 */ /* 0x0001e2000c101b04 */
[----:B------:R-:W-:-:S02]  /*4c10*/  IADD3.X R7, R36, c[0x0][0x1d4], RZ, P3, !PT ;  /* 0x0000750024077a10 */ /* 0x000fc40001ffe4ff */
[----:B------:R-:W-:Y:S01]  /*4c20*/  IADD3.X R9, R36, c[0x0][0x1dc], RZ, P1, !PT ;  /* 0x0000770024097a10 */ /* 0x000fe20000ffe4ff */
[----:B------:R0:W-:Y:S04]  /*4c30*/  @P0 STG.E.64 [R4.64], R10 ;  /* 0x0000000a04000986 */ /* 0x0001e8000c101b04 */
[----:B------:R0:W-:Y:S01]  /*4c40*/  @P0 STG.E.64 [R6.64], R10 ;  /* 0x0000000a06000986 */ /* 0x0001e2000c101b04 */
[----:B------:R-:W-:Y:S05]  /*4c50*/  @!P0 EXIT ;  /* 0x000000000000894d */ /* 0x000fea0003800000 */
[----:B------:R-:W-:Y:S01]  /*4c60*/  STG.E.64 [R8.64], R10 ;  /* 0x0000000a08007986 */ /* 0x000fe2000c101b04 */
[----:B------:R-:W-:Y:S05]  /*4c70*/  EXIT ;  /* 0x000000000000794d */ /* 0x000fea0003800000 */
.L_x_1:
[----:B------:R-:W-:-:S00]  /*4c80*/  BRA `(.L_x_1) ;  /* 0xfffffff000007947 */ /* 0x000fc0000383ffff */
[----:B------:R-:W-:-:S00]  /*4c90*/  NOP ;  /* 0x0000000000007918 */ /* 0x000fc00000000000 */
        /* <DEDUP_REMOVED lines=14> */
.L_x_2:


//--------------------- .nv.global.init           --------------------------
	.section	.nv.global.init,"aw",@progbits
.nv.global.init:
	.type		_$_str,@object
	.size		_$_str,(.L_0 - _$_str)
_$_str:
        /*0000*/ 	.byte	0x5f, 0x5f, 0x43, 0x55, 0x44, 0x41, 0x5f, 0x46, 0x54, 0x5a, 0x00
.L_0:


//--------------------- .nv.shared.triton_red_fused__to_copy_add_amax_amin_clamp_mul_native_layer_norm_reciprocal_1 --------------------------
	.section	.nv.shared.triton_red_fused__to_copy_add_amax_amin_clamp_mul_native_layer_norm_reciprocal_1,"aw",@nobits
	.sectionflags	@""
	.align	16
